//
// Generated by NVIDIA NVVM Compiler
//
// Compiler Build ID: CL-36424714
// Cuda compilation tools, release 13.0, V13.0.88
// Based on NVVM 20.0.0
//

.version 9.0
.target sm_100
.address_size 64

	// .globl	_Z18linear_bf16_kernelPKfS0_S0_Pfiii

.visible .entry _Z18linear_bf16_kernelPKfS0_S0_Pfiii(
	.param .u64 .ptr .align 1 _Z18linear_bf16_kernelPKfS0_S0_Pfiii_param_0,
	.param .u64 .ptr .align 1 _Z18linear_bf16_kernelPKfS0_S0_Pfiii_param_1,
	.param .u64 .ptr .align 1 _Z18linear_bf16_kernelPKfS0_S0_Pfiii_param_2,
	.param .u64 .ptr .align 1 _Z18linear_bf16_kernelPKfS0_S0_Pfiii_param_3,
	.param .u32 _Z18linear_bf16_kernelPKfS0_S0_Pfiii_param_4,
	.param .u32 _Z18linear_bf16_kernelPKfS0_S0_Pfiii_param_5,
	.param .u32 _Z18linear_bf16_kernelPKfS0_S0_Pfiii_param_6
)
{
	.reg .pred 	%p<13>;
	.reg .b16 	%rs<175>;
	.reg .b32 	%r<48>;
	.reg .b32 	%f<139>;
	.reg .b64 	%rd<47>;

	ld.param.u64 	%rd12, [_Z18linear_bf16_kernelPKfS0_S0_Pfiii_param_0];
	ld.param.u64 	%rd13, [_Z18linear_bf16_kernelPKfS0_S0_Pfiii_param_1];
	ld.param.u64 	%rd10, [_Z18linear_bf16_kernelPKfS0_S0_Pfiii_param_2];
	ld.param.u64 	%rd11, [_Z18linear_bf16_kernelPKfS0_S0_Pfiii_param_3];
	ld.param.u32 	%r27, [_Z18linear_bf16_kernelPKfS0_S0_Pfiii_param_4];
	ld.param.u32 	%r25, [_Z18linear_bf16_kernelPKfS0_S0_Pfiii_param_5];
	ld.param.u32 	%r26, [_Z18linear_bf16_kernelPKfS0_S0_Pfiii_param_6];
	cvta.to.global.u64 	%rd1, %rd13;
	cvta.to.global.u64 	%rd2, %rd12;
	mov.u32 	%r28, %ctaid.y;
	mov.u32 	%r29, %ntid.y;
	mov.u32 	%r30, %tid.y;
	mad.lo.s32 	%r1, %r28, %r29, %r30;
	mov.u32 	%r31, %ctaid.x;
	mov.u32 	%r32, %ntid.x;
	mov.u32 	%r33, %tid.x;
	mad.lo.s32 	%r2, %r31, %r32, %r33;
	setp.ge.s32 	%p1, %r1, %r27;
	setp.ge.s32 	%p2, %r2, %r26;
	or.pred  	%p3, %p1, %p2;
	@%p3 bra 	$L__BB0_15;
	cvta.to.global.u64 	%rd14, %rd10;
	mul.wide.s32 	%rd15, %r2, 4;
	add.s64 	%rd16, %rd14, %rd15;
	ld.global.f32 	%f138, [%rd16];
	setp.lt.s32 	%p4, %r25, 1;
	@%p4 bra 	$L__BB0_14;
	mul.lo.s32 	%r3, %r25, %r1;
	mul.lo.s32 	%r4, %r25, %r2;
	and.b32  	%r5, %r25, 15;
	setp.lt.u32 	%p5, %r25, 16;
	mov.b32 	%r44, 0;
	@%p5 bra 	$L__BB0_5;
	and.b32  	%r44, %r25, 2147483632;
	neg.s32 	%r42, %r44;
	mul.wide.u32 	%rd17, %r3, 4;
	add.s64 	%rd18, %rd17, %rd2;
	add.s64 	%rd45, %rd18, 32;
	add.s64 	%rd4, %rd1, 32;
	mov.u32 	%r41, %r4;
$L__BB0_4:
	.pragma "nounroll";
	mul.wide.s32 	%rd19, %r41, 4;
	add.s64 	%rd20, %rd4, %rd19;
	ld.global.f32 	%f16, [%rd45+-32];
	// begin inline asm
	{  cvt.rn.bf16.f32 %rs1, %f16;}

	// end inline asm
	ld.global.f32 	%f17, [%rd20+-32];
	// begin inline asm
	{  cvt.rn.bf16.f32 %rs2, %f17;}

	// end inline asm
	// begin inline asm
	{ mul.bf16 %rs3,%rs1,%rs2; }

	// end inline asm
	// begin inline asm
	{ cvt.f32.bf16 %f18, %rs3;}

	// end inline asm
	add.f32 	%f64, %f138, %f18;
	ld.global.f32 	%f19, [%rd45+-28];
	// begin inline asm
	{  cvt.rn.bf16.f32 %rs7, %f19;}

	// end inline asm
	ld.global.f32 	%f20, [%rd20+-28];
	// begin inline asm
	{  cvt.rn.bf16.f32 %rs8, %f20;}

	// end inline asm
	// begin inline asm
	{ mul.bf16 %rs9,%rs7,%rs8; }

	// end inline asm
	// begin inline asm
	{ cvt.f32.bf16 %f21, %rs9;}

	// end inline asm
	add.f32 	%f65, %f64, %f21;
	ld.global.f32 	%f22, [%rd45+-24];
	// begin inline asm
	{  cvt.rn.bf16.f32 %rs13, %f22;}

	// end inline asm
	ld.global.f32 	%f23, [%rd20+-24];
	// begin inline asm
	{  cvt.rn.bf16.f32 %rs14, %f23;}

	// end inline asm
	// begin inline asm
	{ mul.bf16 %rs15,%rs13,%rs14; }

	// end inline asm
	// begin inline asm
	{ cvt.f32.bf16 %f24, %rs15;}

	// end inline asm
	add.f32 	%f66, %f65, %f24;
	ld.global.f32 	%f25, [%rd45+-20];
	// begin inline asm
	{  cvt.rn.bf16.f32 %rs19, %f25;}

	// end inline asm
	ld.global.f32 	%f26, [%rd20+-20];
	// begin inline asm
	{  cvt.rn.bf16.f32 %rs20, %f26;}

	// end inline asm
	// begin inline asm
	{ mul.bf16 %rs21,%rs19,%rs20; }

	// end inline asm
	// begin inline asm
	{ cvt.f32.bf16 %f27, %rs21;}

	// end inline asm
	add.f32 	%f67, %f66, %f27;
	ld.global.f32 	%f28, [%rd45+-16];
	// begin inline asm
	{  cvt.rn.bf16.f32 %rs25, %f28;}

	// end inline asm
	ld.global.f32 	%f29, [%rd20+-16];
	// begin inline asm
	{  cvt.rn.bf16.f32 %rs26, %f29;}

	// end inline asm
	// begin inline asm
	{ mul.bf16 %rs27,%rs25,%rs26; }

	// end inline asm
	// begin inline asm
	{ cvt.f32.bf16 %f30, %rs27;}

	// end inline asm
	add.f32 	%f68, %f67, %f30;
	ld.global.f32 	%f31, [%rd45+-12];
	// begin inline asm
	{  cvt.rn.bf16.f32 %rs31, %f31;}

	// end inline asm
	ld.global.f32 	%f32, [%rd20+-12];
	// begin inline asm
	{  cvt.rn.bf16.f32 %rs32, %f32;}

	// end inline asm
	// begin inline asm
	{ mul.bf16 %rs33,%rs31,%rs32; }

	// end inline asm
	// begin inline asm
	{ cvt.f32.bf16 %f33, %rs33;}

	// end inline asm
	add.f32 	%f69, %f68, %f33;
	ld.global.f32 	%f34, [%rd45+-8];
	// begin inline asm
	{  cvt.rn.bf16.f32 %rs37, %f34;}

	// end inline asm
	ld.global.f32 	%f35, [%rd20+-8];
	// begin inline asm
	{  cvt.rn.bf16.f32 %rs38, %f35;}

	// end inline asm
	// begin inline asm
	{ mul.bf16 %rs39,%rs37,%rs38; }

	// end inline asm
	// begin inline asm
	{ cvt.f32.bf16 %f36, %rs39;}

	// end inline asm
	add.f32 	%f70, %f69, %f36;
	ld.global.f32 	%f37, [%rd45+-4];
	// begin inline asm
	{  cvt.rn.bf16.f32 %rs43, %f37;}

	// end inline asm
	ld.global.f32 	%f38, [%rd20+-4];
	// begin inline asm
	{  cvt.rn.bf16.f32 %rs44, %f38;}

	// end inline asm
	// begin inline asm
	{ mul.bf16 %rs45,%rs43,%rs44; }

	// end inline asm
	// begin inline asm
	{ cvt.f32.bf16 %f39, %rs45;}

	// end inline asm
	add.f32 	%f71, %f70, %f39;
	ld.global.f32 	%f40, [%rd45];
	// begin inline asm
	{  cvt.rn.bf16.f32 %rs49, %f40;}

	// end inline asm
	ld.global.f32 	%f41, [%rd20];
	// begin inline asm
	{  cvt.rn.bf16.f32 %rs50, %f41;}

	// end inline asm
	// begin inline asm
	{ mul.bf16 %rs51,%rs49,%rs50; }

	// end inline asm
	// begin inline asm
	{ cvt.f32.bf16 %f42, %rs51;}

	// end inline asm
	add.f32 	%f72, %f71, %f42;
	ld.global.f32 	%f43, [%rd45+4];
	// begin inline asm
	{  cvt.rn.bf16.f32 %rs55, %f43;}

	// end inline asm
	ld.global.f32 	%f44, [%rd20+4];
	// begin inline asm
	{  cvt.rn.bf16.f32 %rs56, %f44;}

	// end inline asm
	// begin inline asm
	{ mul.bf16 %rs57,%rs55,%rs56; }

	// end inline asm
	// begin inline asm
	{ cvt.f32.bf16 %f45, %rs57;}

	// end inline asm
	add.f32 	%f73, %f72, %f45;
	ld.global.f32 	%f46, [%rd45+8];
	// begin inline asm
	{  cvt.rn.bf16.f32 %rs61, %f46;}

	// end inline asm
	ld.global.f32 	%f47, [%rd20+8];
	// begin inline asm
	{  cvt.rn.bf16.f32 %rs62, %f47;}

	// end inline asm
	// begin inline asm
	{ mul.bf16 %rs63,%rs61,%rs62; }

	// end inline asm
	// begin inline asm
	{ cvt.f32.bf16 %f48, %rs63;}

	// end inline asm
	add.f32 	%f74, %f73, %f48;
	ld.global.f32 	%f49, [%rd45+12];
	// begin inline asm
	{  cvt.rn.bf16.f32 %rs67, %f49;}

	// end inline asm
	ld.global.f32 	%f50, [%rd20+12];
	// begin inline asm
	{  cvt.rn.bf16.f32 %rs68, %f50;}

	// end inline asm
	// begin inline asm
	{ mul.bf16 %rs69,%rs67,%rs68; }

	// end inline asm
	// begin inline asm
	{ cvt.f32.bf16 %f51, %rs69;}

	// end inline asm
	add.f32 	%f75, %f74, %f51;
	ld.global.f32 	%f52, [%rd45+16];
	// begin inline asm
	{  cvt.rn.bf16.f32 %rs73, %f52;}

	// end inline asm
	ld.global.f32 	%f53, [%rd20+16];
	// begin inline asm
	{  cvt.rn.bf16.f32 %rs74, %f53;}

	// end inline asm
	// begin inline asm
	{ mul.bf16 %rs75,%rs73,%rs74; }

	// end inline asm
	// begin inline asm
	{ cvt.f32.bf16 %f54, %rs75;}

	// end inline asm
	add.f32 	%f76, %f75, %f54;
	ld.global.f32 	%f55, [%rd45+20];
	// begin inline asm
	{  cvt.rn.bf16.f32 %rs79, %f55;}

	// end inline asm
	ld.global.f32 	%f56, [%rd20+20];
	// begin inline asm
	{  cvt.rn.bf16.f32 %rs80, %f56;}

	// end inline asm
	// begin inline asm
	{ mul.bf16 %rs81,%rs79,%rs80; }

	// end inline asm
	// begin inline asm
	{ cvt.f32.bf16 %f57, %rs81;}

	// end inline asm
	add.f32 	%f77, %f76, %f57;
	ld.global.f32 	%f58, [%rd45+24];
	// begin inline asm
	{  cvt.rn.bf16.f32 %rs85, %f58;}

	// end inline asm
	ld.global.f32 	%f59, [%rd20+24];
	// begin inline asm
	{  cvt.rn.bf16.f32 %rs86, %f59;}

	// end inline asm
	// begin inline asm
	{ mul.bf16 %rs87,%rs85,%rs86; }

	// end inline asm
	// begin inline asm
	{ cvt.f32.bf16 %f60, %rs87;}

	// end inline asm
	add.f32 	%f78, %f77, %f60;
	ld.global.f32 	%f61, [%rd45+28];
	// begin inline asm
	{  cvt.rn.bf16.f32 %rs91, %f61;}

	// end inline asm
	ld.global.f32 	%f62, [%rd20+28];
	// begin inline asm
	{  cvt.rn.bf16.f32 %rs92, %f62;}

	// end inline asm
	// begin inline asm
	{ mul.bf16 %rs93,%rs91,%rs92; }

	// end inline asm
	// begin inline asm
	{ cvt.f32.bf16 %f63, %rs93;}

	// end inline asm
	add.f32 	%f138, %f78, %f63;
	add.s32 	%r42, %r42, 16;
	add.s64 	%rd45, %rd45, 64;
	add.s32 	%r41, %r41, 16;
	setp.ne.s32 	%p6, %r42, 0;
	@%p6 bra 	$L__BB0_4;
$L__BB0_5:
	setp.eq.s32 	%p7, %r5, 0;
	@%p7 bra 	$L__BB0_14;
	and.b32  	%r13, %r25, 7;
	setp.lt.u32 	%p8, %r5, 8;
	@%p8 bra 	$L__BB0_8;
	add.s32 	%r35, %r44, %r3;
	mul.wide.u32 	%rd21, %r35, 4;
	add.s64 	%rd22, %rd2, %rd21;
	ld.global.f32 	%f80, [%rd22];
	// begin inline asm
	{  cvt.rn.bf16.f32 %rs97, %f80;}

	// end inline asm
	add.s32 	%r36, %r44, %r4;
	mul.wide.s32 	%rd23, %r36, 4;
	add.s64 	%rd24, %rd1, %rd23;
	ld.global.f32 	%f81, [%rd24];
	// begin inline asm
	{  cvt.rn.bf16.f32 %rs98, %f81;}

	// end inline asm
	// begin inline asm
	{ mul.bf16 %rs99,%rs97,%rs98; }

	// end inline asm
	// begin inline asm
	{ cvt.f32.bf16 %f82, %rs99;}

	// end inline asm
	add.f32 	%f104, %f138, %f82;
	cvt.u64.u32 	%rd25, %r3;
	cvt.u64.u32 	%rd26, %r44;
	add.s64 	%rd27, %rd26, %rd25;
	shl.b64 	%rd28, %rd27, 2;
	add.s64 	%rd29, %rd2, %rd28;
	ld.global.f32 	%f83, [%rd29+4];
	// begin inline asm
	{  cvt.rn.bf16.f32 %rs103, %f83;}

	// end inline asm
	ld.global.f32 	%f84, [%rd24+4];
	// begin inline asm
	{  cvt.rn.bf16.f32 %rs104, %f84;}

	// end inline asm
	// begin inline asm
	{ mul.bf16 %rs105,%rs103,%rs104; }

	// end inline asm
	// begin inline asm
	{ cvt.f32.bf16 %f85, %rs105;}

	// end inline asm
	add.f32 	%f105, %f104, %f85;
	ld.global.f32 	%f86, [%rd29+8];
	// begin inline asm
	{  cvt.rn.bf16.f32 %rs109, %f86;}

	// end inline asm
	ld.global.f32 	%f87, [%rd24+8];
	// begin inline asm
	{  cvt.rn.bf16.f32 %rs110, %f87;}

	// end inline asm
	// begin inline asm
	{ mul.bf16 %rs111,%rs109,%rs110; }

	// end inline asm
	// begin inline asm
	{ cvt.f32.bf16 %f88, %rs111;}

	// end inline asm
	add.f32 	%f106, %f105, %f88;
	ld.global.f32 	%f89, [%rd29+12];
	// begin inline asm
	{  cvt.rn.bf16.f32 %rs115, %f89;}

	// end inline asm
	ld.global.f32 	%f90, [%rd24+12];
	// begin inline asm
	{  cvt.rn.bf16.f32 %rs116, %f90;}

	// end inline asm
	// begin inline asm
	{ mul.bf16 %rs117,%rs115,%rs116; }

	// end inline asm
	// begin inline asm
	{ cvt.f32.bf16 %f91, %rs117;}

	// end inline asm
	add.f32 	%f107, %f106, %f91;
	ld.global.f32 	%f92, [%rd29+16];
	// begin inline asm
	{  cvt.rn.bf16.f32 %rs121, %f92;}

	// end inline asm
	ld.global.f32 	%f93, [%rd24+16];
	// begin inline asm
	{  cvt.rn.bf16.f32 %rs122, %f93;}

	// end inline asm
	// begin inline asm
	{ mul.bf16 %rs123,%rs121,%rs122; }

	// end inline asm
	// begin inline asm
	{ cvt.f32.bf16 %f94, %rs123;}

	// end inline asm
	add.f32 	%f108, %f107, %f94;
	ld.global.f32 	%f95, [%rd29+20];
	// begin inline asm
	{  cvt.rn.bf16.f32 %rs127, %f95;}

	// end inline asm
	ld.global.f32 	%f96, [%rd24+20];
	// begin inline asm
	{  cvt.rn.bf16.f32 %rs128, %f96;}

	// end inline asm
	// begin inline asm
	{ mul.bf16 %rs129,%rs127,%rs128; }

	// end inline asm
	// begin inline asm
	{ cvt.f32.bf16 %f97, %rs129;}

	// end inline asm
	add.f32 	%f109, %f108, %f97;
	ld.global.f32 	%f98, [%rd29+24];
	// begin inline asm
	{  cvt.rn.bf16.f32 %rs133, %f98;}

	// end inline asm
	ld.global.f32 	%f99, [%rd24+24];
	// begin inline asm
	{  cvt.rn.bf16.f32 %rs134, %f99;}

	// end inline asm
	// begin inline asm
	{ mul.bf16 %rs135,%rs133,%rs134; }

	// end inline asm
	// begin inline asm
	{ cvt.f32.bf16 %f100, %rs135;}

	// end inline asm
	add.f32 	%f110, %f109, %f100;
	ld.global.f32 	%f101, [%rd29+28];
	// begin inline asm
	{  cvt.rn.bf16.f32 %rs139, %f101;}

	// end inline asm
	ld.global.f32 	%f102, [%rd24+28];
	// begin inline asm
	{  cvt.rn.bf16.f32 %rs140, %f102;}

	// end inline asm
	// begin inline asm
	{ mul.bf16 %rs141,%rs139,%rs140; }

	// end inline asm
	// begin inline asm
	{ cvt.f32.bf16 %f103, %rs141;}

	// end inline asm
	add.f32 	%f138, %f110, %f103;
	add.s32 	%r44, %r44, 8;
$L__BB0_8:
	setp.eq.s32 	%p9, %r13, 0;
	@%p9 bra 	$L__BB0_14;
	and.b32  	%r16, %r25, 3;
	setp.lt.u32 	%p10, %r13, 4;
	@%p10 bra 	$L__BB0_11;
	add.s32 	%r37, %r44, %r3;
	mul.wide.u32 	%rd30, %r37, 4;
	add.s64 	%rd31, %rd2, %rd30;
	ld.global.f32 	%f112, [%rd31];
	// begin inline asm
	{  cvt.rn.bf16.f32 %rs145, %f112;}

	// end inline asm
	add.s32 	%r38, %r44, %r4;
	mul.wide.s32 	%rd32, %r38, 4;
	add.s64 	%rd33, %rd1, %rd32;
	ld.global.f32 	%f113, [%rd33];
	// begin inline asm
	{  cvt.rn.bf16.f32 %rs146, %f113;}

	// end inline asm
	// begin inline asm
	{ mul.bf16 %rs147,%rs145,%rs146; }

	// end inline asm
	// begin inline asm
	{ cvt.f32.bf16 %f114, %rs147;}

	// end inline asm
	add.f32 	%f124, %f138, %f114;
	cvt.u64.u32 	%rd34, %r3;
	cvt.u64.u32 	%rd35, %r44;
	add.s64 	%rd36, %rd35, %rd34;
	shl.b64 	%rd37, %rd36, 2;
	add.s64 	%rd38, %rd2, %rd37;
	ld.global.f32 	%f115, [%rd38+4];
	// begin inline asm
	{  cvt.rn.bf16.f32 %rs151, %f115;}

	// end inline asm
	ld.global.f32 	%f116, [%rd33+4];
	// begin inline asm
	{  cvt.rn.bf16.f32 %rs152, %f116;}

	// end inline asm
	// begin inline asm
	{ mul.bf16 %rs153,%rs151,%rs152; }

	// end inline asm
	// begin inline asm
	{ cvt.f32.bf16 %f117, %rs153;}

	// end inline asm
	add.f32 	%f125, %f124, %f117;
	ld.global.f32 	%f118, [%rd38+8];
	// begin inline asm
	{  cvt.rn.bf16.f32 %rs157, %f118;}

	// end inline asm
	ld.global.f32 	%f119, [%rd33+8];
	// begin inline asm
	{  cvt.rn.bf16.f32 %rs158, %f119;}

	// end inline asm
	// begin inline asm
	{ mul.bf16 %rs159,%rs157,%rs158; }

	// end inline asm
	// begin inline asm
	{ cvt.f32.bf16 %f120, %rs159;}

	// end inline asm
	add.f32 	%f126, %f125, %f120;
	ld.global.f32 	%f121, [%rd38+12];
	// begin inline asm
	{  cvt.rn.bf16.f32 %rs163, %f121;}

	// end inline asm
	ld.global.f32 	%f122, [%rd33+12];
	// begin inline asm
	{  cvt.rn.bf16.f32 %rs164, %f122;}

	// end inline asm
	// begin inline asm
	{ mul.bf16 %rs165,%rs163,%rs164; }

	// end inline asm
	// begin inline asm
	{ cvt.f32.bf16 %f123, %rs165;}

	// end inline asm
	add.f32 	%f138, %f126, %f123;
	add.s32 	%r44, %r44, 4;
$L__BB0_11:
	setp.eq.s32 	%p11, %r16, 0;
	@%p11 bra 	$L__BB0_14;
	add.s32 	%r47, %r44, %r4;
	add.s32 	%r39, %r44, %r3;
	mul.wide.u32 	%rd39, %r39, 4;
	add.s64 	%rd46, %rd2, %rd39;
	neg.s32 	%r46, %r16;
$L__BB0_13:
	.pragma "nounroll";
	mul.wide.s32 	%rd40, %r47, 4;
	add.s64 	%rd41, %rd1, %rd40;
	ld.global.f32 	%f127, [%rd46];
	// begin inline asm
	{  cvt.rn.bf16.f32 %rs169, %f127;}

	// end inline asm
	ld.global.f32 	%f128, [%rd41];
	// begin inline asm
	{  cvt.rn.bf16.f32 %rs170, %f128;}

	// end inline asm
	// begin inline asm
	{ mul.bf16 %rs171,%rs169,%rs170; }

	// end inline asm
	// begin inline asm
	{ cvt.f32.bf16 %f129, %rs171;}

	// end inline asm
	add.f32 	%f138, %f138, %f129;
	add.s32 	%r47, %r47, 1;
	add.s64 	%rd46, %rd46, 4;
	add.s32 	%r46, %r46, 1;
	setp.ne.s32 	%p12, %r46, 0;
	@%p12 bra 	$L__BB0_13;
$L__BB0_14:
	mad.lo.s32 	%r40, %r26, %r1, %r2;
	cvta.to.global.u64 	%rd42, %rd11;
	mul.wide.s32 	%rd43, %r40, 4;
	add.s64 	%rd44, %rd42, %rd43;
	st.global.f32 	[%rd44], %f138;
$L__BB0_15:
	ret;

}
	// .globl	_Z22pixel_unshuffle_kernelPKfPfiiii
.visible .entry _Z22pixel_unshuffle_kernelPKfPfiiii(
	.param .u64 .ptr .align 1 _Z22pixel_unshuffle_kernelPKfPfiiii_param_0,
	.param .u64 .ptr .align 1 _Z22pixel_unshuffle_kernelPKfPfiiii_param_1,
	.param .u32 _Z22pixel_unshuffle_kernelPKfPfiiii_param_2,
	.param .u32 _Z22pixel_unshuffle_kernelPKfPfiiii_param_3,
	.param .u32 _Z22pixel_unshuffle_kernelPKfPfiiii_param_4,
	.param .u32 _Z22pixel_unshuffle_kernelPKfPfiiii_param_5
)
{
	.reg .pred 	%p<4>;
	.reg .b32 	%r<32>;
	.reg .b32 	%f<2>;
	.reg .b64 	%rd<9>;

	ld.param.u64 	%rd1, [_Z22pixel_unshuffle_kernelPKfPfiiii_param_0];
	ld.param.u64 	%rd2, [_Z22pixel_unshuffle_kernelPKfPfiiii_param_1];
	ld.param.u32 	%r7, [_Z22pixel_unshuffle_kernelPKfPfiiii_param_2];
	ld.param.u32 	%r8, [_Z22pixel_unshuffle_kernelPKfPfiiii_param_3];
	ld.param.u32 	%r5, [_Z22pixel_unshuffle_kernelPKfPfiiii_param_4];
	ld.param.u32 	%r6, [_Z22pixel_unshuffle_kernelPKfPfiiii_param_5];
	mov.u32 	%r9, %ctaid.y;
	mov.u32 	%r10, %ntid.y;
	mov.u32 	%r11, %tid.y;
	mad.lo.s32 	%r1, %r9, %r10, %r11;
	mov.u32 	%r12, %ctaid.x;
	mov.u32 	%r13, %ntid.x;
	mov.u32 	%r14, %tid.x;
	mad.lo.s32 	%r15, %r12, %r13, %r14;
	setp.ge.s32 	%p1, %r1, %r7;
	mul.lo.s32 	%r3, %r5, %r8;
	mul.lo.s32 	%r16, %r3, %r6;
	setp.ge.s32 	%p2, %r15, %r16;
	or.pred  	%p3, %p1, %p2;
	@%p3 bra 	$L__BB1_2;
	cvta.to.global.u64 	%rd3, %rd1;
	cvta.to.global.u64 	%rd4, %rd2;
	div.s32 	%r17, %r1, %r16;
	mul.lo.s32 	%r18, %r6, %r5;
	div.s32 	%r19, %r15, %r18;
	mul.lo.s32 	%r20, %r19, %r18;
	sub.s32 	%r21, %r15, %r20;
	div.s32 	%r22, %r21, %r6;
	rem.s32 	%r23, %r15, %r6;
	shl.b32 	%r24, %r23, 1;
	mad.lo.s32 	%r25, %r16, %r1, %r15;
	mul.wide.s32 	%rd5, %r25, 4;
	add.s64 	%rd6, %rd3, %rd5;
	ld.global.f32 	%f1, [%rd6];
	mul.lo.s32 	%r26, %r3, %r17;
	shl.b32 	%r27, %r22, 1;
	mad.lo.s32 	%r28, %r19, %r5, %r26;
	shl.b32 	%r29, %r28, 2;
	add.s32 	%r30, %r29, %r27;
	mad.lo.s32 	%r31, %r30, %r6, %r24;
	mul.wide.s32 	%rd7, %r31, 4;
	add.s64 	%rd8, %rd4, %rd7;
	st.global.f32 	[%rd8], %f1;
$L__BB1_2:
	ret;

}


// ===== COMPILED SASS (sm_100) =====

	.target	sm_100

	.elftype	@"ET_EXEC"


//--------------------- .note.nv.tkinfo           --------------------------
	.section	.note.nv.tkinfo,"",@"SHT_NOTE"
	.sectionflags	@"SHF_NOTE_NV_TKINFO"
	.tkinfo
        /*0018*/ 	.word	0x00000002
        /*0030*/ 	.string	""
        /*0030*/ 	.string	"ptxas"
        /*0030*/ 	.string	"Cuda compilation tools, release 13.0, V13.0.88"
        /*0030*/ 	.string	"Build cuda_13.0.r13.0/compiler.36424714_0"
        /*0030*/ 	.string	"-arch sm_100 -m 64 "



//--------------------- .note.nv.cuinfo           --------------------------
	.section	.note.nv.cuinfo,"",@"SHT_NOTE"
	.sectionflags	@"SHF_NOTE_NV_CUINFO"
        /*0018*/ 	.short	0x0002
        /*001a*/ 	.short	0x0064
        /*001c*/ 	.short	0x0082
	.zero		2


//--------------------- .nv.info                  --------------------------
	.section	.nv.info,"",@"SHT_CUDA_INFO"
	.align	4


	//----- nvinfo : EIATTR_REGCOUNT
	.align		4
        /*0000*/ 	.byte	0x04, 0x2f
        /*0002*/ 	.short	(.L_1 - .L_0)
	.align		4
.L_0:
        /*0004*/ 	.word	index@(_Z18linear_bf16_kernelPKfS0_S0_Pfiii)
        /*0008*/ 	.word	0x00000020


	//----- nvinfo : EIATTR_FRAME_SIZE
	.align		4
.L_1:
        /*000c*/ 	.byte	0x04, 0x11
        /*000e*/ 	.short	(.L_3 - .L_2)
	.align		4
.L_2:
        /*0010*/ 	.word	index@(_Z18linear_bf16_kernelPKfS0_S0_Pfiii)
        /*0014*/ 	.word	0x00000000


	//----- nvinfo : EIATTR_REGCOUNT
	.align		4
.L_3:
        /*0018*/ 	.byte	0x04, 0x2f
        /*001a*/ 	.short	(.L_5 - .L_4)
	.align		4
.L_4:
        /*001c*/ 	.word	index@(_Z22pixel_unshuffle_kernelPKfPfiiii)
        /*0020*/ 	.word	0x00000017


	//----- nvinfo : EIATTR_FRAME_SIZE
	.align		4
.L_5:
        /*0024*/ 	.byte	0x04, 0x11
        /*0026*/ 	.short	(.L_7 - .L_6)
	.align		4
.L_6:
        /*0028*/ 	.word	index@(_Z22pixel_unshuffle_kernelPKfPfiiii)
        /*002c*/ 	.word	0x00000000


	//----- nvinfo : EIATTR_MIN_STACK_SIZE
	.align		4
.L_7:
        /*0030*/ 	.byte	0x04, 0x12
        /*0032*/ 	.short	(.L_9 - .L_8)
	.align		4
.L_8:
        /*0034*/ 	.word	index@(_Z22pixel_unshuffle_kernelPKfPfiiii)
        /*0038*/ 	.word	0x00000000


	//----- nvinfo : EIATTR_MIN_STACK_SIZE
	.align		4
.L_9:
        /*003c*/ 	.byte	0x04, 0x12
        /*003e*/ 	.short	(.L_11 - .L_10)
	.align		4
.L_10:
        /*0040*/ 	.word	index@(_Z18linear_bf16_kernelPKfS0_S0_Pfiii)
        /*0044*/ 	.word	0x00000000
.L_11:


//--------------------- .nv.compat                --------------------------
	.section	.nv.compat,"",@"SHT_CUDA_COMPAT_INFO"
	.align	4
        /*0000*/ 	.byte	0x02, 0x09, 0x00, 0x00, 0x02, 0x02, 0x01, 0x00, 0x02, 0x05, 0x05, 0x00, 0x03, 0x07, 0x01, 0x01
        /*0010*/ 	.byte	0x02, 0x03, 0x00, 0x00, 0x02, 0x06, 0x01, 0x00, 0x04, 0x0b, 0x08, 0x00, 0x09, 0x00, 0x00, 0x00
        /*0020*/ 	.byte	0x00, 0x00, 0x00, 0x00


//--------------------- .nv.info._Z22pixel_unshuffle_kernelPKfPfiiii --------------------------
	.section	.nv.info._Z22pixel_unshuffle_kernelPKfPfiiii,"",@"SHT_CUDA_INFO"
	.sectionflags	@""
	.align	4


	//----- nvinfo : EIATTR_CUDA_API_VERSION
	.align		4
        /*0000*/ 	.byte	0x04, 0x37
        /*0002*/ 	.short	(.L_13 - .L_12)
.L_12:
        /*0004*/ 	.word	0x00000082


	//----- nvinfo : EIATTR_KPARAM_INFO
	.align		4
.L_13:
        /*0008*/ 	.byte	0x04, 0x17
        /*000a*/ 	.short	(.L_15 - .L_14)
.L_14:
        /*000c*/ 	.word	0x00000000
        /*0010*/ 	.short	0x0005
        /*0012*/ 	.short	0x001c
        /*0014*/ 	.byte	0x00, 0xf0, 0x11, 0x00


	//----- nvinfo : EIATTR_KPARAM_INFO
	.align		4
.L_15:
        /*0018*/ 	.byte	0x04, 0x17
        /*001a*/ 	.short	(.L_17 - .L_16)
.L_16:
        /*001c*/ 	.word	0x00000000
        /*0020*/ 	.short	0x0004
        /*0022*/ 	.short	0x0018
        /*0024*/ 	.byte	0x00, 0xf0, 0x11, 0x00


	//----- nvinfo : EIATTR_KPARAM_INFO
	.align		4
.L_17:
        /*0028*/ 	.byte	0x04, 0x17
        /*002a*/ 	.short	(.L_19 - .L_18)
.L_18:
        /*002c*/ 	.word	0x00000000
        /*0030*/ 	.short	0x0003
        /*0032*/ 	.short	0x0014
        /*0034*/ 	.byte	0x00, 0xf0, 0x11, 0x00


	//----- nvinfo : EIATTR_KPARAM_INFO
	.align		4
.L_19:
        /*0038*/ 	.byte	0x04, 0x17
        /*003a*/ 	.short	(.L_21 - .L_20)
.L_20:
        /*003c*/ 	.word	0x00000000
        /*0040*/ 	.short	0x0002
        /*0042*/ 	.short	0x0010
        /*0044*/ 	.byte	0x00, 0xf0, 0x11, 0x00


	//----- nvinfo : EIATTR_KPARAM_INFO
	.align		4
.L_21:
        /*0048*/ 	.byte	0x04, 0x17
        /*004a*/ 	.short	(.L_23 - .L_22)
.L_22:
        /*004c*/ 	.word	0x00000000
        /*0050*/ 	.short	0x0001
        /*0052*/ 	.short	0x0008
        /*0054*/ 	.byte	0x00, 0xf5, 0x21, 0x00


	//----- nvinfo : EIATTR_KPARAM_INFO
	.align		4
.L_23:
        /*0058*/ 	.byte	0x04, 0x17
        /*005a*/ 	.short	(.L_25 - .L_24)
.L_24:
        /*005c*/ 	.word	0x00000000
        /*0060*/ 	.short	0x0000
        /*0062*/ 	.short	0x0000
        /*0064*/ 	.byte	0x00, 0xf5, 0x21, 0x00


	//----- nvinfo : EIATTR_SPARSE_MMA_MASK
	.align		4
.L_25:
        /*0068*/ 	.byte	0x03, 0x50
        /*006a*/ 	.short	0x0000


	//----- nvinfo : EIATTR_MAXREG_COUNT
	.align		4
        /*006c*/ 	.byte	0x03, 0x1b
        /*006e*/ 	.short	0x00ff


	//----- nvinfo : EIATTR_MERCURY_ISA_VERSION
	.align		4
        /*0070*/ 	.byte	0x03, 0x5f
        /*0072*/ 	.short	0x0101


	//----- nvinfo : EIATTR_VRC_CTA_INIT_COUNT
	.align		4
        /*0074*/ 	.byte	0x02, 0x4a
	.zero		1
	.zero		1


	//----- nvinfo : EIATTR_EXIT_INSTR_OFFSETS
	.align		4
        /*0078*/ 	.byte	0x04, 0x1c
        /*007a*/ 	.short	(.L_27 - .L_26)


	//   ....[0]....
.L_26:
        /*007c*/ 	.word	0x000000f0


	//   ....[1]....
        /*0080*/ 	.word	0x00000790


	//----- nvinfo : EIATTR_CBANK_PARAM_SIZE
	.align		4
.L_27:
        /*0084*/ 	.byte	0x03, 0x19
        /*0086*/ 	.short	0x0020


	//----- nvinfo : EIATTR_PARAM_CBANK
	.align		4
        /*0088*/ 	.byte	0x04, 0x0a
        /*008a*/ 	.short	(.L_29 - .L_28)
	.align		4
.L_28:
        /*008c*/ 	.word	index@(.nv.constant0._Z22pixel_unshuffle_kernelPKfPfiiii)
        /*0090*/ 	.short	0x0380
        /*0092*/ 	.short	0x0020


	//----- nvinfo : EIATTR_SW_WAR
	.align		4
.L_29:
        /*0094*/ 	.byte	0x04, 0x36
        /*0096*/ 	.short	(.L_31 - .L_30)
.L_30:
        /*0098*/ 	.word	0x00000008
.L_31:


//--------------------- .nv.info._Z18linear_bf16_kernelPKfS0_S0_Pfiii --------------------------
	.section	.nv.info._Z18linear_bf16_kernelPKfS0_S0_Pfiii,"",@"SHT_CUDA_INFO"
	.sectionflags	@""
	.align	4


	//----- nvinfo : EIATTR_CUDA_API_VERSION
	.align		4
        /*0000*/ 	.byte	0x04, 0x37
        /*0002*/ 	.short	(.L_33 - .L_32)
.L_32:
        /*0004*/ 	.word	0x00000082


	//----- nvinfo : EIATTR_KPARAM_INFO
	.align		4
.L_33:
        /*0008*/ 	.byte	0x04, 0x17
        /*000a*/ 	.short	(.L_35 - .L_34)
.L_34:
        /*000c*/ 	.word	0x00000000
        /*0010*/ 	.short	0x0006
        /*0012*/ 	.short	0x0028
        /*0014*/ 	.byte	0x00, 0xf0, 0x11, 0x00


	//----- nvinfo : EIATTR_KPARAM_INFO
	.align		4
.L_35:
        /*0018*/ 	.byte	0x04, 0x17
        /*001a*/ 	.short	(.L_37 - .L_36)
.L_36:
        /*001c*/ 	.word	0x00000000
        /*0020*/ 	.short	0x0005
        /*0022*/ 	.short	0x0024
        /*0024*/ 	.byte	0x00, 0xf0, 0x11, 0x00


	//----- nvinfo : EIATTR_KPARAM_INFO
	.align		4
.L_37:
        /*0028*/ 	.byte	0x04, 0x17
        /*002a*/ 	.short	(.L_39 - .L_38)
.L_38:
        /*002c*/ 	.word	0x00000000
        /*0030*/ 	.short	0x0004
        /*0032*/ 	.short	0x0020
        /*0034*/ 	.byte	0x00, 0xf0, 0x11, 0x00


	//----- nvinfo : EIATTR_KPARAM_INFO
	.align		4
.L_39:
        /*0038*/ 	.byte	0x04, 0x17
        /*003a*/ 	.short	(.L_41 - .L_40)
.L_40:
        /*003c*/ 	.word	0x00000000
        /*0040*/ 	.short	0x0003
        /*0042*/ 	.short	0x0018
        /*0044*/ 	.byte	0x00, 0xf5, 0x21, 0x00


	//----- nvinfo : EIATTR_KPARAM_INFO
	.align		4
.L_41:
        /*0048*/ 	.byte	0x04, 0x17
        /*004a*/ 	.short	(.L_43 - .L_42)
.L_42:
        /*004c*/ 	.word	0x00000000
        /*0050*/ 	.short	0x0002
        /*0052*/ 	.short	0x0010
        /*0054*/ 	.byte	0x00, 0xf5, 0x21, 0x00


	//----- nvinfo : EIATTR_KPARAM_INFO
	.align		4
.L_43:
        /*0058*/ 	.byte	0x04, 0x17
        /*005a*/ 	.short	(.L_45 - .L_44)
.L_44:
        /*005c*/ 	.word	0x00000000
        /*0060*/ 	.short	0x0001
        /*0062*/ 	.short	0x0008
        /*0064*/ 	.byte	0x00, 0xf5, 0x21, 0x00


	//----- nvinfo : EIATTR_KPARAM_INFO
	.align		4
.L_45:
        /*0068*/ 	.byte	0x04, 0x17
        /*006a*/ 	.short	(.L_47 - .L_46)
.L_46:
        /*006c*/ 	.word	0x00000000
        /*0070*/ 	.short	0x0000
        /*0072*/ 	.short	0x0000
        /*0074*/ 	.byte	0x00, 0xf5, 0x21, 0x00


	//----- nvinfo : EIATTR_SPARSE_MMA_MASK
	.align		4
.L_47:
        /*0078*/ 	.byte	0x03, 0x50
        /*007a*/ 	.short	0x0000


	//----- nvinfo : EIATTR_MAXREG_COUNT
	.align		4
        /*007c*/ 	.byte	0x03, 0x1b
        /*007e*/ 	.short	0x00ff


	//----- nvinfo : EIATTR_MERCURY_ISA_VERSION
	.align		4
        /*0080*/ 	.byte	0x03, 0x5f
        /*0082*/ 	.short	0x0101


	//----- nvinfo : EIATTR_VRC_CTA_INIT_COUNT
	.align		4
        /*0084*/ 	.byte	0x02, 0x4a
	.zero		1
	.zero		1


	//----- nvinfo : EIATTR_EXIT_INSTR_OFFSETS
	.align		4
        /*0088*/ 	.byte	0x04, 0x1c
        /*008a*/ 	.short	(.L_49 - .L_48)


	//   ....[0]....
.L_48:
        /*008c*/ 	.word	0x000000d0


	//   ....[1]....
        /*0090*/ 	.word	0x00001260


	//----- nvinfo : EIATTR_CBANK_PARAM_SIZE
	.align		4
.L_49:
        /*0094*/ 	.byte	0x03, 0x19
        /*0096*/ 	.short	0x002c


	//----- nvinfo : EIATTR_PARAM_CBANK
	.align		4
        /*0098*/ 	.byte	0x04, 0x0a
        /*009a*/ 	.short	(.L_51 - .L_50)
	.align		4
.L_50:
        /*009c*/ 	.word	index@(.nv.constant0._Z18linear_bf16_kernelPKfS0_S0_Pfiii)
        /*00a0*/ 	.short	0x0380
        /*00a2*/ 	.short	0x002c


	//----- nvinfo : EIATTR_SW_WAR
	.align		4
.L_51:
        /*00a4*/ 	.byte	0x04, 0x36
        /*00a6*/ 	.short	(.L_53 - .L_52)
.L_52:
        /*00a8*/ 	.word	0x00000008
.L_53:


//--------------------- .nv.callgraph             --------------------------
	.section	.nv.callgraph,"",@"SHT_CUDA_CALLGRAPH"
	.align	4
	.sectionentsize	8
	.align		4
        /*0000*/ 	.word	0x00000000
	.align		4
        /*0004*/ 	.word	0xffffffff
	.align		4
        /*0008*/ 	.word	0x00000000
	.align		4
        /*000c*/ 	.word	0xfffffffe
	.align		4
        /*0010*/ 	.word	0x00000000
	.align		4
        /*0014*/ 	.word	0xfffffffd
	.align		4
        /*0018*/ 	.word	0x00000000
	.align		4
        /*001c*/ 	.word	0xfffffffc


//--------------------- .text._Z22pixel_unshuffle_kernelPKfPfiiii --------------------------
	.section	.text._Z22pixel_unshuffle_kernelPKfPfiiii,"ax",@progbits
	.align	128
        .global         _Z22pixel_unshuffle_kernelPKfPfiiii
        .type           _Z22pixel_unshuffle_kernelPKfPfiiii,@function
        .size           _Z22pixel_unshuffle_kernelPKfPfiiii,(.L_x_8 - _Z22pixel_unshuffle_kernelPKfPfiiii)
        .other          _Z22pixel_unshuffle_kernelPKfPfiiii,@"STO_CUDA_ENTRY STV_DEFAULT"
_Z22pixel_unshuffle_kernelPKfPfiiii:
.text._Z22pixel_unshuffle_kernelPKfPfiiii:
[----:B------:R-:W-:Y:S01]  /*0000*/  LDC R1, c[0x0][0x37c] ;  /* 0x0000df00ff017b82 */ /* 0x000fe20000000800 */
[----:B------:R-:W0:Y:S07]  /*0010*/  S2R R4, SR_TID.X ;  /* 0x0000000000047919 */ /* 0x000e2e0000002100 */
[----:B------:R-:W1:Y:S01]  /*0020*/  LDC.64 R10, c[0x0][0x390] ;  /* 0x0000e400ff0a7b82 */ /* 0x000e620000000a00 */
[----:B------:R-:W2:Y:S07]  /*0030*/  S2R R0, SR_TID.Y ;  /* 0x0000000000007919 */ /* 0x000eae0000002200 */
[----:B------:R-:W1:Y:S08]  /*0040*/  LDC.64 R2, c[0x0][0x398] ;  /* 0x0000e600ff027b82 */ /* 0x000e700000000a00 */
[----:B------:R-:W2:Y:S08]  /*0050*/  LDC R9, c[0x0][0x364] ;  /* 0x0000d900ff097b82 */ /* 0x000eb00000000800 */
[----:B------:R-:W0:Y:S08]  /*0060*/  S2UR UR5, SR_CTAID.X ;  /* 0x00000000000579c3 */ /* 0x000e300000002500 */
[----:B------:R-:W0:Y:S01]  /*0070*/  LDC R7, c[0x0][0x360] ;  /* 0x0000d800ff077b82 */ /* 0x000e220000000800 */
[----:B-1----:R-:W-:-:S04]  /*0080*/  IMAD R6, R2, R11, RZ ;  /* 0x0000000b02067224 */ /* 0x002fc800078e02ff */
[----:B------:R-:W-:-:S03]  /*0090*/  IMAD R8, R6, R3, RZ ;  /* 0x0000000306087224 */ /* 0x000fc600078e02ff */
[----:B------:R-:W2:Y:S01]  /*00a0*/  S2UR UR4, SR_CTAID.Y ;  /* 0x00000000000479c3 */ /* 0x000ea20000002600 */
[----:B0-----:R-:W-:-:S05]  /*00b0*/  IMAD R7, R7, UR5, R4 ;  /* 0x0000000507077c24 */ /* 0x001fca000f8e0204 */
[----:B------:R-:W-:Y:S01]  /*00c0*/  ISETP.GE.AND P0, PT, R7, R8, PT ;  /* 0x000000080700720c */ /* 0x000fe20003f06270 */
[----:B--2---:R-:W-:-:S05]  /*00d0*/  IMAD R9, R9, UR4, R0 ;  /* 0x0000000409097c24 */ /* 0x004fca000f8e0200 */
[----:B------:R-:W-:-:S13]  /*00e0*/  ISETP.GE.OR P0, PT, R9, R10, P0 ;  /* 0x0000000a0900720c */ /* 0x000fda0000706670 */
[----:B------:R-:W-:Y:S05]  /*00f0*/  @P0 EXIT ;  /* 0x000000000000094d */ /* 0x000fea0003800000 */
[----:B------:R-:W0:Y:S01]  /*0100*/  LDC.64 R10, c[0x0][0x380] ;  /* 0x0000e000ff0a7b82 */ /* 0x000e220000000a00 */
[----:B------:R-:W1:Y:S01]  /*0110*/  LDCU.64 UR4, c[0x0][0x358] ;  /* 0x00006b00ff0477ac */ /* 0x000e620008000a00 */
[----:B------:R-:W-:-:S04]  /*0120*/  IMAD R5, R9, R8, R7 ;  /* 0x0000000809057224 */ /* 0x000fc800078e0207 */
[----:B0-----:R-:W-:-:S05]  /*0130*/  IMAD.WIDE R10, R5, 0x4, R10 ;  /* 0x00000004050a7825 */ /* 0x001fca00078e020a */
[----:B-1----:R0:W2:Y:S01]  /*0140*/  LDG.E R0, desc[UR4][R10.64] ;  /* 0x000000040a007981 */ /* 0x0020a2000c1e1900 */
[-C--:B------:R-:W-:Y:S01]  /*0150*/  IMAD R4, R2, R3.reuse, RZ ;  /* 0x0000000302047224 */ /* 0x080fe200078e02ff */
[----:B------:R-:W-:Y:S02]  /*0160*/  IABS R17, R3 ;  /* 0x0000000300117213 */ /* 0x000fe40000000000 */
[----:B------:R-:W-:Y:S02]  /*0170*/  IABS R19, R8 ;  /* 0x0000000800137213 */ /* 0x000fe40000000000 */
[----:B------:R-:W-:Y:S02]  /*0180*/  IABS R5, R4 ;  /* 0x0000000400057213 */ /* 0x000fe40000000000 */
[----:B------:R-:W-:Y:S02]  /*0190*/  IADD3 R19, PT, PT, RZ, -R19, RZ ;  /* 0x80000013ff137210 */ /* 0x000fe40007ffe0ff */
[----:B------:R-:W1:Y:S01]  /*01a0*/  I2F.RP R14, R5 ;  /* 0x00000005000e7306 */ /* 0x000e620000209400 */
[----:B0-----:R-:W-:-:S07]  /*01b0*/  IABS R10, R8 ;  /* 0x00000008000a7213 */ /* 0x001fce0000000000 */
[----:B------:R-:W0:Y:S08]  /*01c0*/  I2F.RP R15, R10 ;  /* 0x0000000a000f7306 */ /* 0x000e300000209400 */
[----:B-1----:R-:W1:Y:S08]  /*01d0*/  MUFU.RCP R14, R14 ;  /* 0x0000000e000e7308 */ /* 0x002e700000001000 */
[----:B0-----:R-:W-:Y:S01]  /*01e0*/  MUFU.RCP R15, R15 ;  /* 0x0000000f000f7308 */ /* 0x001fe20000001000 */
[----:B-1----:R-:W-:Y:S01]  /*01f0*/  VIADD R12, R14, 0xffffffe ;  /* 0x0ffffffe0e0c7836 */ /* 0x002fe20000000000 */
[----:B------:R-:W-:-:S06]  /*0200*/  IABS R14, R7 ;  /* 0x00000007000e7213 */ /* 0x000fcc0000000000 */
[----:B------:R0:W1:Y:S02]  /*0210*/  F2I.FTZ.U32.TRUNC.NTZ R13, R12 ;  /* 0x0000000c000d7305 */ /* 0x000064000021f000 */
[----:B0-----:R-:W-:Y:S02]  /*0220*/  HFMA2 R12, -RZ, RZ, 0, 0 ;  /* 0x00000000ff0c7431 */ /* 0x001fe400000001ff */
[----:B-1----:R-:W-:-:S04]  /*0230*/  IMAD.MOV R16, RZ, RZ, -R13 ;  /* 0x000000ffff107224 */ /* 0x002fc800078e0a0d */
[----:B------:R-:W-:Y:S01]  /*0240*/  IMAD R11, R16, R5, RZ ;  /* 0x00000005100b7224 */ /* 0x000fe200078e02ff */
[----:B------:R-:W-:-:S03]  /*0250*/  IABS R16, R4 ;  /* 0x0000000400107213 */ /* 0x000fc60000000000 */
[----:B------:R-:W-:-:S04]  /*0260*/  IMAD.HI.U32 R13, R13, R11, R12 ;  /* 0x0000000b0d0d7227 */ /* 0x000fc800078e000c */
[----:B------:R-:W-:Y:S02]  /*0270*/  IMAD.MOV.U32 R11, RZ, RZ, R17 ;  /* 0x000000ffff0b7224 */ /* 0x000fe400078e0011 */
[----:B------:R-:W-:Y:S02]  /*0280*/  IMAD.MOV R16, RZ, RZ, -R16 ;  /* 0x000000ffff107224 */ /* 0x000fe400078e0a10 */
[----:B------:R-:W-:Y:S01]  /*0290*/  IMAD.HI.U32 R17, R13, R14, RZ ;  /* 0x0000000e0d117227 */ /* 0x000fe200078e00ff */
[----:B------:R-:W0:Y:S03]  /*02a0*/  I2F.RP R18, R11 ;  /* 0x0000000b00127306 */ /* 0x000e260000209400 */
[----:B------:R-:W-:Y:S02]  /*02b0*/  IMAD R16, R17, R16, R14 ;  /* 0x0000001011107224 */ /* 0x000fe400078e020e */
[----:B------:R-:W-:-:S03]  /*02c0*/  VIADD R12, R15, 0xffffffe ;  /* 0x0ffffffe0f0c7836 */ /* 0x000fc60000000000 */
[----:B------:R-:W-:Y:S01]  /*02d0*/  ISETP.GT.U32.AND P1, PT, R5, R16, PT ;  /* 0x000000100500720c */ /* 0x000fe20003f24070 */
[----:B------:R1:W3:Y:S08]  /*02e0*/  F2I.FTZ.U32.TRUNC.NTZ R13, R12 ;  /* 0x0000000c000d7305 */ /* 0x0002f0000021f000 */
[----:B0-----:R-:W0:Y:S01]  /*02f0*/  MUFU.RCP R18, R18 ;  /* 0x0000001200127308 */ /* 0x001e220000001000 */
[----:B-1----:R-:W-:-:S03]  /*0300*/  HFMA2 R12, -RZ, RZ, 0, 0 ;  /* 0x00000000ff0c7431 */ /* 0x002fc600000001ff */
[-C--:B------:R-:W-:Y:S02]  /*0310*/  @!P1 IADD3 R16, PT, PT, R16, -R5.reuse, RZ ;  /* 0x8000000510109210 */ /* 0x080fe40007ffe0ff */
[----:B------:R-:W-:Y:S02]  /*0320*/  @!P1 IADD3 R17, PT, PT, R17, 0x1, RZ ;  /* 0x0000000111119810 */ /* 0x000fe40007ffe0ff */
[----:B------:R-:W-:Y:S01]  /*0330*/  ISETP.GE.U32.AND P0, PT, R16, R5, PT ;  /* 0x000000051000720c */ /* 0x000fe20003f06070 */
[----:B---3--:R-:W-:Y:S01]  /*0340*/  IMAD.MOV R16, RZ, RZ, -R13 ;  /* 0x000000ffff107224 */ /* 0x008fe200078e0a0d */
[----:B------:R-:W-:Y:S02]  /*0350*/  LOP3.LUT R5, R7, R4, RZ, 0x3c, !PT ;  /* 0x0000000407057212 */ /* 0x000fe400078e3cff */
[----:B------:R-:W-:Y:S02]  /*0360*/  ISETP.NE.AND P1, PT, R4, RZ, PT ;  /* 0x000000ff0400720c */ /* 0x000fe40003f25270 */
[----:B------:R-:W-:Y:S01]  /*0370*/  ISETP.GE.AND P2, PT, R5, RZ, PT ;  /* 0x000000ff0500720c */ /* 0x000fe20003f46270 */
[----:B0-----:R-:W-:-:S06]  /*0380*/  VIADD R5, R18, 0xffffffe ;  /* 0x0ffffffe12057836 */ /* 0x001fcc0000000000 */
[----:B------:R-:W-:Y:S01]  /*0390*/  @P0 VIADD R17, R17, 0x1 ;  /* 0x0000000111110836 */ /* 0x000fe20000000000 */
[----:B------:R-:W0:Y:S04]  /*03a0*/  F2I.FTZ.U32.TRUNC.NTZ R5, R5 ;  /* 0x0000000500057305 */ /* 0x000e28000021f000 */
[----:B------:R-:W-:Y:S01]  /*03b0*/  MOV R15, R17 ;  /* 0x00000011000f7202 */ /* 0x000fe20000000f00 */
[----:B------:R-:W-:Y:S01]  /*03c0*/  IMAD.MOV.U32 R17, RZ, RZ, R16 ;  /* 0x000000ffff117224 */ /* 0x000fe200078e0010 */
[----:B------:R-:W-:Y:S02]  /*03d0*/  IABS R16, R9 ;  /* 0x0000000900107213 */ /* 0x000fe40000000000 */
[----:B------:R-:W-:Y:S01]  /*03e0*/  @!P2 IADD3 R15, PT, PT, -R15, RZ, RZ ;  /* 0x000000ff0f0fa210 */ /* 0x000fe20007ffe1ff */
[----:B------:R-:W-:Y:S01]  /*03f0*/  IMAD R17, R17, R10, RZ ;  /* 0x0000000a11117224 */ /* 0x000fe200078e02ff */
[----:B------:R-:W-:-:S02]  /*0400*/  @!P1 LOP3.LUT R15, RZ, R4, RZ, 0x33, !PT ;  /* 0x00000004ff0f9212 */ /* 0x000fc400078e33ff */
[----:B------:R-:W-:Y:S01]  /*0410*/  LOP3.LUT R9, R9, R8, RZ, 0x3c, !PT ;  /* 0x0000000809097212 */ /* 0x000fe200078e3cff */
[----:B------:R-:W-:-:S03]  /*0420*/  IMAD.HI.U32 R13, R13, R17, R12 ;  /* 0x000000110d0d7227 */ /* 0x000fc600078e000c */
[----:B------:R-:W-:Y:S01]  /*0430*/  ISETP.GE.AND P4, PT, R9, RZ, PT ;  /* 0x000000ff0900720c */ /* 0x000fe20003f86270 */
[----:B------:R-:W-:Y:S02]  /*0440*/  IMAD.MOV R18, RZ, RZ, -R15 ;  /* 0x000000ffff127224 */ /* 0x000fe400078e0a0f */
[----:B0-----:R-:W-:Y:S02]  /*0450*/  IMAD.MOV R20, RZ, RZ, -R5 ;  /* 0x000000ffff147224 */ /* 0x001fe400078e0a05 */
[----:B------:R-:W-:Y:S01]  /*0460*/  IMAD R12, R4, R18, R7 ;  /* 0x00000012040c7224 */ /* 0x000fe200078e0207 */
[----:B------:R-:W-:Y:S01]  /*0470*/  MOV R4, RZ ;  /* 0x000000ff00047202 */ /* 0x000fe20000000f00 */
[----:B------:R-:W-:Y:S02]  /*0480*/  IMAD.MOV.U32 R18, RZ, RZ, R19 ;  /* 0x000000ffff127224 */ /* 0x000fe400078e0013 */
[----:B------:R-:W-:Y:S01]  /*0490*/  IMAD R17, R20, R11, RZ ;  /* 0x0000000b14117224 */ /* 0x000fe200078e02ff */
[----:B------:R-:W-:Y:S01]  /*04a0*/  IABS R19, R12 ;  /* 0x0000000c00137213 */ /* 0x000fe20000000000 */
[----:B------:R-:W-:Y:S01]  /*04b0*/  IMAD.HI.U32 R13, R13, R16, RZ ;  /* 0x000000100d0d7227 */ /* 0x000fe200078e00ff */
[----:B------:R-:W-:-:S03]  /*04c0*/  LOP3.LUT R12, R12, R3, RZ, 0x3c, !PT ;  /* 0x000000030c0c7212 */ /* 0x000fc600078e3cff */
[----:B------:R-:W-:-:S04]  /*04d0*/  IMAD.HI.U32 R17, R5, R17, R4 ;  /* 0x0000001105117227 */ /* 0x000fc800078e0004 */
[----:B------:R-:W-:Y:S02]  /*04e0*/  IMAD R5, R13, R18, R16 ;  /* 0x000000120d057224 */ /* 0x000fe400078e0210 */
[----:B------:R-:W-:-:S03]  /*04f0*/  IMAD.MOV.U32 R16, RZ, RZ, R19 ;  /* 0x000000ffff107224 */ /* 0x000fc600078e0013 */
[----:B------:R-:W-:Y:S01]  /*0500*/  ISETP.GT.U32.AND P2, PT, R10, R5, PT ;  /* 0x000000050a00720c */ /* 0x000fe20003f44070 */
[----:B------:R-:W-:-:S04]  /*0510*/  IMAD.HI.U32 R4, R17, R16, RZ ;  /* 0x0000001011047227 */ /* 0x000fc800078e00ff */
[----:B------:R-:W-:Y:S01]  /*0520*/  IMAD.HI.U32 R17, R17, R14, RZ ;  /* 0x0000000e11117227 */ /* 0x000fe200078e00ff */
[----:B------:R-:W-:-:S03]  /*0530*/  IADD3 R18, PT, PT, -R4, RZ, RZ ;  /* 0x000000ff04127210 */ /* 0x000fc60007ffe1ff */
[----:B------:R-:W-:Y:S02]  /*0540*/  IMAD.MOV R17, RZ, RZ, -R17 ;  /* 0x000000ffff117224 */ /* 0x000fe400078e0a11 */
[C---:B------:R-:W-:Y:S02]  /*0550*/  IMAD R16, R11.reuse, R18, R16 ;  /* 0x000000120b107224 */ /* 0x040fe400078e0210 */
[----:B------:R-:W-:Y:S01]  /*0560*/  IMAD R14, R11, R17, R14 ;  /* 0x000000110b0e7224 */ /* 0x000fe200078e020e */
[----:B------:R-:W-:Y:S01]  /*0570*/  @!P2 IADD3 R5, PT, PT, R5, -R10, RZ ;  /* 0x8000000a0505a210 */ /* 0x000fe20007ffe0ff */
[----:B------:R-:W-:Y:S01]  /*0580*/  @!P2 VIADD R13, R13, 0x1 ;  /* 0x000000010d0da836 */ /* 0x000fe20000000000 */
[C---:B------:R-:W-:Y:S02]  /*0590*/  ISETP.GT.U32.AND P3, PT, R11.reuse, R16, PT ;  /* 0x000000100b00720c */ /* 0x040fe40003f64070 */
[----:B------:R-:W-:Y:S02]  /*05a0*/  ISETP.GT.U32.AND P0, PT, R11, R14, PT ;  /* 0x0000000e0b00720c */ /* 0x000fe40003f04070 */
[----:B------:R-:W-:-:S02]  /*05b0*/  ISETP.GE.U32.AND P1, PT, R5, R10, PT ;  /* 0x0000000a0500720c */ /* 0x000fc40003f26070 */
[----:B------:R-:W-:-:S07]  /*05c0*/  ISETP.NE.AND P2, PT, R8, RZ, PT ;  /* 0x000000ff0800720c */ /* 0x000fce0003f45270 */
[-C--:B------:R-:W-:Y:S02]  /*05d0*/  @!P3 IADD3 R16, PT, PT, R16, -R11.reuse, RZ ;  /* 0x8000000b1010b210 */ /* 0x080fe40007ffe0ff */
[----:B------:R-:W-:Y:S01]  /*05e0*/  @!P0 IMAD.IADD R14, R14, 0x1, -R11 ;  /* 0x000000010e0e8824 */ /* 0x000fe200078e0a0b */
[----:B------:R-:W-:Y:S02]  /*05f0*/  @!P3 IADD3 R4, PT, PT, R4, 0x1, RZ ;  /* 0x000000010404b810 */ /* 0x000fe40007ffe0ff */
[----:B------:R-:W-:Y:S02]  /*0600*/  ISETP.GE.U32.AND P0, PT, R16, R11, PT ;  /* 0x0000000b1000720c */ /* 0x000fe40003f06070 */
[----:B------:R-:W-:Y:S02]  /*0610*/  @P1 IADD3 R13, PT, PT, R13, 0x1, RZ ;  /* 0x000000010d0d1810 */ /* 0x000fe40007ffe0ff */
[----:B------:R-:W-:-:S03]  /*0620*/  ISETP.GT.U32.AND P1, PT, R11, R14, PT ;  /* 0x0000000e0b00720c */ /* 0x000fc60003f24070 */
[----:B------:R-:W-:Y:S01]  /*0630*/  @!P4 IMAD.MOV R13, RZ, RZ, -R13 ;  /* 0x000000ffff0dc224 */ /* 0x000fe200078e0a0d */
[----:B------:R-:W-:Y:S02]  /*0640*/  ISETP.GE.AND P4, PT, R12, RZ, PT ;  /* 0x000000ff0c00720c */ /* 0x000fe40003f86270 */
[----:B------:R-:W-:Y:S02]  /*0650*/  @!P2 LOP3.LUT R13, RZ, R8, RZ, 0x33, !PT ;  /* 0x00000008ff0da212 */ /* 0x000fe400078e33ff */
[----:B------:R-:W-:Y:S01]  /*0660*/  ISETP.GE.AND P2, PT, R7, RZ, PT ;  /* 0x000000ff0700720c */ /* 0x000fe20003f46270 */
[----:B------:R-:W-:Y:S01]  /*0670*/  @P0 VIADD R4, R4, 0x1 ;  /* 0x0000000104040836 */ /* 0x000fe20000000000 */
[----:B------:R-:W-:Y:S01]  /*0680*/  ISETP.NE.AND P0, PT, R3, RZ, PT ;  /* 0x000000ff0300720c */ /* 0x000fe20003f05270 */
[----:B------:R-:W-:Y:S01]  /*0690*/  IMAD R8, R6, R13, RZ ;  /* 0x0000000d06087224 */ /* 0x000fe200078e02ff */
[----:B------:R-:W-:Y:S01]  /*06a0*/  LOP3.LUT R7, RZ, R3, RZ, 0x33, !PT ;  /* 0x00000003ff077212 */ /* 0x000fe200078e33ff */
[----:B------:R-:W-:Y:S01]  /*06b0*/  IMAD.MOV.U32 R6, RZ, RZ, R4 ;  /* 0x000000ffff067224 */ /* 0x000fe200078e0004 */
[----:B------:R-:W-:Y:S01]  /*06c0*/  @!P1 IADD3 R14, PT, PT, R14, -R11, RZ ;  /* 0x8000000b0e0e9210 */ /* 0x000fe20007ffe0ff */
[----:B------:R-:W0:Y:S01]  /*06d0*/  LDC.64 R4, c[0x0][0x388] ;  /* 0x0000e200ff047b82 */ /* 0x000e220000000a00 */
[----:B------:R-:W-:-:S02]  /*06e0*/  IMAD R8, R15, R2, R8 ;  /* 0x000000020f087224 */ /* 0x000fc400078e0208 */
[----:B------:R-:W-:-:S03]  /*06f0*/  @!P4 IADD3 R6, PT, PT, -R6, RZ, RZ ;  /* 0x000000ff0606c210 */ /* 0x000fc60007ffe1ff */
[----:B------:R-:W-:Y:S01]  /*0700*/  @!P2 IMAD.MOV R14, RZ, RZ, -R14 ;  /* 0x000000ffff0ea224 */ /* 0x000fe200078e0a0e */
[----:B------:R-:W-:-:S04]  /*0710*/  SEL R9, R7, R6, !P0 ;  /* 0x0000000607097207 */ /* 0x000fc80004000000 */
[----:B------:R-:W-:Y:S02]  /*0720*/  SEL R7, R7, R14, !P0 ;  /* 0x0000000e07077207 */ /* 0x000fe40004000000 */
[----:B------:R-:W-:-:S03]  /*0730*/  LEA R6, R8, R9, 0x1 ;  /* 0x0000000908067211 */ /* 0x000fc600078e08ff */
[----:B------:R-:W-:Y:S01]  /*0740*/  IMAD.SHL.U32 R2, R7, 0x2, RZ ;  /* 0x0000000207027824 */ /* 0x000fe200078e00ff */
[----:B------:R-:W-:-:S05]  /*0750*/  SHF.L.U32 R6, R6, 0x1, RZ ;  /* 0x0000000106067819 */ /* 0x000fca00000006ff */
[----:B------:R-:W-:-:S04]  /*0760*/  IMAD R3, R6, R3, R2 ;  /* 0x0000000306037224 */ /* 0x000fc800078e0202 */
[----:B0-----:R-:W-:-:S05]  /*0770*/  IMAD.WIDE R4, R3, 0x4, R4 ;  /* 0x0000000403047825 */ /* 0x001fca00078e0204 */
[----:B--2---:R-:W-:Y:S01]  /*0780*/  STG.E desc[UR4][R4.64], R0 ;  /* 0x0000000004007986 */ /* 0x004fe2000c101904 */
[----:B------:R-:W-:Y:S05]  /*0790*/  EXIT ;  /* 0x000000000000794d */ /* 0x000fea0003800000 */
.L_x_0:
[----:B------:R-:W-:-:S00]  /*07a0*/  BRA `(.L_x_0) ;  /* 0xfffffffc00fc7947 */ /* 0x000fc0000383ffff */
[----:B------:R-:W-:-:S00]  /*07b0*/  NOP ;  /* 0x0000000000007918 */ /* 0x000fc00000000000 */
        /* <DEDUP_REMOVED lines=12> */
.L_x_8:


//--------------------- .text._Z18linear_bf16_kernelPKfS0_S0_Pfiii --------------------------
	.section	.text._Z18linear_bf16_kernelPKfS0_S0_Pfiii,"ax",@progbits
	.align	128
        .global         _Z18linear_bf16_kernelPKfS0_S0_Pfiii
        .type           _Z18linear_bf16_kernelPKfS0_S0_Pfiii,@function
        .size           _Z18linear_bf16_kernelPKfS0_S0_Pfiii,(.L_x_9 - _Z18linear_bf16_kernelPKfS0_S0_Pfiii)
        .other          _Z18linear_bf16_kernelPKfS0_S0_Pfiii,@"STO_CUDA_ENTRY STV_DEFAULT"
_Z18linear_bf16_kernelPKfS0_S0_Pfiii:
.text._Z18linear_bf16_kernelPKfS0_S0_Pfiii:
[----:B------:R-:W-:Y:S01]  /*0000*/  LDC R1, c[0x0][0x37c] ;  /* 0x0000df00ff017b82 */ /* 0x000fe20000000800 */
[----:B------:R-:W0:Y:S07]  /*0010*/  S2R R3, SR_TID.X ;  /* 0x0000000000037919 */ /* 0x000e2e0000002100 */
[----:B------:R-:W1:Y:S01]  /*0020*/  LDC R7, c[0x0][0x364] ;  /* 0x0000d900ff077b82 */ /* 0x000e620000000800 */
[----:B------:R-:W2:Y:S01]  /*0030*/  LDCU UR11, c[0x0][0x3a8] ;  /* 0x00007500ff0b77ac */ /* 0x000ea20008000800 */
[----:B------:R-:W1:Y:S01]  /*0040*/  S2R R2, SR_TID.Y ;  /* 0x0000000000027919 */ /* 0x000e620000002200 */
[----:B------:R-:W3:Y:S05]  /*0050*/  LDCU UR6, c[0x0][0x3a0] ;  /* 0x00007400ff0677ac */ /* 0x000eea0008000800 */
[----:B------:R-:W0:Y:S08]  /*0060*/  S2UR UR5, SR_CTAID.X ;  /* 0x00000000000579c3 */ /* 0x000e300000002500 */
[----:B------:R-:W0:Y:S08]  /*0070*/  LDC R0, c[0x0][0x360] ;  /* 0x0000d800ff007b82 */ /* 0x000e300000000800 */
[----:B------:R-:W1:Y:S01]  /*0080*/  S2UR UR4, SR_CTAID.Y ;  /* 0x00000000000479c3 */ /* 0x000e620000002600 */
[----:B0-----:R-:W-:-:S05]  /*0090*/  IMAD R0, R0, UR5, R3 ;  /* 0x0000000500007c24 */ /* 0x001fca000f8e0203 */
[----:B--2---:R-:W-:Y:S01]  /*00a0*/  ISETP.GE.AND P0, PT, R0, UR11, PT ;  /* 0x0000000b00007c0c */ /* 0x004fe2000bf06270 */
[----:B-1----:R-:W-:-:S05]  /*00b0*/  IMAD R7, R7, UR4, R2 ;  /* 0x0000000407077c24 */ /* 0x002fca000f8e0202 */
[----:B---3--:R-:W-:-:S13]  /*00c0*/  ISETP.GE.OR P0, PT, R7, UR6, P0 ;  /* 0x0000000607007c0c */ /* 0x008fda0008706670 */
[----:B------:R-:W-:Y:S05]  /*00d0*/  @P0 EXIT ;  /* 0x000000000000094d */ /* 0x000fea0003800000 */
[----:B------:R-:W0:Y:S01]  /*00e0*/  LDC.64 R14, c[0x0][0x390] ;  /* 0x0000e400ff0e7b82 */ /* 0x000e220000000a00 */
[----:B------:R-:W1:Y:S01]  /*00f0*/  LDCU.64 UR12, c[0x0][0x358] ;  /* 0x00006b00ff0c77ac */ /* 0x000e620008000a00 */
[----:B------:R-:W2:Y:S01]  /*0100*/  LDCU UR7, c[0x0][0x3a4] ;  /* 0x00007480ff0777ac */ /* 0x000ea20008000800 */
[----:B0-----:R-:W-:-:S06]  /*0110*/  IMAD.WIDE R14, R0, 0x4, R14 ;  /* 0x00000004000e7825 */ /* 0x001fcc00078e020e */
[----:B-1----:R0:W5:Y:S01]  /*0120*/  LDG.E R14, desc[UR12][R14.64] ;  /* 0x0000000c0e0e7981 */ /* 0x002162000c1e1900 */
[----:B--2---:R-:W-:-:S09]  /*0130*/  UISETP.GE.AND UP0, UPT, UR7, 0x1, UPT ;  /* 0x000000010700788c */ /* 0x004fd2000bf06270 */
[----:B0-----:R-:W-:Y:S05]  /*0140*/  BRA.U !UP0, `(.L_x_1) ;  /* 0x0000001108347547 */ /* 0x001fea000b800000 */
[----:B------:R-:W-:Y:S02]  /*0150*/  UISETP.GE.U32.AND UP1, UPT, UR7, 0x10, UPT ;  /* 0x000000100700788c */ /* 0x000fe4000bf26070 */
[----:B------:R-:W-:Y:S01]  /*0160*/  IMAD R6, R7, UR7, RZ ;  /* 0x0000000707067c24 */ /* 0x000fe2000f8e02ff */
[----:B------:R-:W-:Y:S02]  /*0170*/  ULOP3.LUT UR10, UR7, 0xf, URZ, 0xc0, !UPT ;  /* 0x0000000f070a7892 */ /* 0x000fe4000f8ec0ff */
[----:B------:R-:W-:Y:S01]  /*0180*/  IMAD R8, R0, UR7, RZ ;  /* 0x0000000700087c24 */ /* 0x000fe2000f8e02ff */
[----:B------:R-:W-:Y:S01]  /*0190*/  UMOV UR4, URZ ;  /* 0x000000ff00047c82 */ /* 0x000fe20008000000 */
[----:B------:R-:W-:Y:S02]  /*01a0*/  UISETP.NE.AND UP0, UPT, UR10, URZ, UPT ;  /* 0x000000ff0a00728c */ /* 0x000fe4000bf05270 */
[----:B------:R-:W-:Y:S09]  /*01b0*/  BRA.U !UP1, `(.L_x_2) ;  /* 0x0000000509fc7547 */ /* 0x000ff2000b800000 */
[----:B------:R-:W0:Y:S01]  /*01c0*/  LDC.64 R2, c[0x0][0x380] ;  /* 0x0000e000ff027b82 */ /* 0x000e220000000a00 */
[----:B------:R-:W1:Y:S01]  /*01d0*/  LDCU.64 UR8, c[0x0][0x388] ;  /* 0x00007100ff0877ac */ /* 0x000e620008000a00 */
[----:B------:R-:W-:Y:S01]  /*01e0*/  MOV R9, R8 ;  /* 0x0000000800097202 */ /* 0x000fe20000000f00 */
[----:B------:R-:W-:Y:S02]  /*01f0*/  ULOP3.LUT UR4, UR7, 0x7ffffff0, URZ, 0xc0, !UPT ;  /* 0x7ffffff007047892 */ /* 0x000fe4000f8ec0ff */
[----:B-1----:R-:W-:Y:S02]  /*0200*/  UIADD3 UR5, UP1, UPT, UR8, 0x20, URZ ;  /* 0x0000002008057890 */ /* 0x002fe4000ff3e0ff */
[----:B------:R-:W-:Y:S02]  /*0210*/  UIADD3 UR8, UPT, UPT, -UR4, URZ, URZ ;  /* 0x000000ff04087290 */ /* 0x000fe4000fffe1ff */
[----:B------:R-:W-:Y:S01]  /*0220*/  UIADD3.X UR6, UPT, UPT, URZ, UR9, URZ, UP1, !UPT ;  /* 0x00000009ff067290 */ /* 0x000fe20008ffe4ff */
[----:B0-----:R-:W-:-:S03]  /*0230*/  IMAD.WIDE.U32 R2, R6, 0x4, R2 ;  /* 0x0000000406027825 */ /* 0x001fc600078e0002 */
[----:B------:R-:W-:-:S04]  /*0240*/  IADD3 R4, P0, PT, R2, 0x20, RZ ;  /* 0x0000002002047810 */ /* 0x000fc80007f1e0ff */
[----:B------:R-:W-:-:S09]  /*0250*/  IADD3.X R5, PT, PT, RZ, R3, RZ, P0, !PT ;  /* 0x00000003ff057210 */ /* 0x000fd200007fe4ff */
.L_x_3:
[----:B------:R-:W-:Y:S01]  /*0260*/  MOV R3, UR6 ;  /* 0x0000000600037c02 */ /* 0x000fe20008000f00 */
[----:B------:R-:W-:Y:S01]  /*0270*/  IMAD.U32 R2, RZ, RZ, UR5 ;  /* 0x00000005ff027e24 */ /* 0x000fe2000f8e00ff */
[----:B------:R-:W2:Y:S03]  /*0280*/  LDG.E R25, desc[UR12][R4.64+-0x1c] ;  /* 0xffffe40c04197981 */ /* 0x000ea6000c1e1900 */
[----:B------:R-:W-:Y:S01]  /*0290*/  IMAD.WIDE R2, R9, 0x4, R2 ;  /* 0x0000000409027825 */ /* 0x000fe200078e0202 */
[----:B------:R-:W3:Y:S04]  /*02a0*/  LDG.E R23, desc[UR12][R4.64+-0x20] ;  /* 0xffffe00c04177981 */ /* 0x000ee8000c1e1900 */
[----:B------:R-:W2:Y:S04]  /*02b0*/  LDG.E R26, desc[UR12][R2.64+-0x1c] ;  /* 0xffffe40c021a7981 */ /* 0x000ea8000c1e1900 */
[----:B------:R-:W3:Y:S04]  /*02c0*/  LDG.E R24, desc[UR12][R2.64+-0x20] ;  /* 0xffffe00c02187981 */ /* 0x000ee8000c1e1900 */
[----:B------:R-:W4:Y:S04]  /*02d0*/  LDG.E R21, desc[UR12][R4.64+-0x18] ;  /* 0xffffe80c04157981 */ /* 0x000f28000c1e1900 */
        /* <DEDUP_REMOVED lines=11> */
[----:B------:R-:W4:Y:S01]  /*0390*/  LDG.E R27, desc[UR12][R4.64+0x1c] ;  /* 0x00001c0c041b7981 */ /* 0x000f22000c1e1900 */
[----:B--2---:R-:W-:-:S03]  /*03a0*/  F2FP.BF16.F32.PACK_AB R25, R26, R25 ;  /* 0x000000191a19723e */ /* 0x004fc600000010ff */
[----:B------:R-:W2:Y:S01]  /*03b0*/  LDG.E R26, desc[UR12][R2.64+0x1c] ;  /* 0x00001c0c021a7981 */ /* 0x000ea2000c1e1900 */
[----:B---3--:R-:W-:Y:S01]  /*03c0*/  F2FP.BF16.F32.PACK_AB R23, R24, R23 ;  /* 0x000000171817723e */ /* 0x008fe200000010ff */
[----:B------:R-:W-:-:S04]  /*03d0*/  HMUL2.BF16_V2 R24, R25.H0_H0, R25.H1_H1 ;  /* 0x3000001919187232 */ /* 0x000fc80000200800 */
[----:B------:R-:W-:Y:S01]  /*03e0*/  HMUL2.BF16_V2 R23, R23.H0_H0, R23.H1_H1 ;  /* 0x3000001717177232 */ /* 0x000fe20000200800 */
[----:B----4-:R-:W-:-:S04]  /*03f0*/  F2FP.BF16.F32.PACK_AB R25, R22, R21 ;  /* 0x000000151619723e */ /* 0x010fc800000010ff */
[----:B------:R-:W-:Y:S02]  /*0400*/  IMAD.U32 R23, R23, 0x10000, RZ ;  /* 0x0001000017177824 */ /* 0x000fe400078e00ff */
[----:B------:R-:W-:Y:S01]  /*0410*/  HMUL2.BF16_V2 R25, R25.H0_H0, R25.H1_H1 ;  /* 0x3000001919197232 */ /* 0x000fe20000200800 */
[----:B------:R-:W-:Y:S01]  /*0420*/  F2FP.BF16.F32.PACK_AB R20, R20, R15 ;  /* 0x0000000f1414723e */ /* 0x000fe200000010ff */
[----:B-----5:R-:W-:Y:S01]  /*0430*/  FADD R22, R23, R14 ;  /* 0x0000000e17167221 */ /* 0x020fe20000000000 */
[----:B------:R-:W-:Y:S01]  /*0440*/  SHF.L.U32 R21, R24, 0x10, RZ ;  /* 0x0000001018157819 */ /* 0x000fe200000006ff */
[----:B------:R-:W3:Y:S02]  /*0450*/  LDG.E R15, desc[UR12][R4.64] ;  /* 0x0000000c040f7981 */ /* 0x000ee4000c1e1900 */
[----:B------:R-:W-:Y:S02]  /*0460*/  HMUL2.BF16_V2 R20, R20.H0_H0, R20.H1_H1 ;  /* 0x3000001414147232 */ /* 0x000fe40000200800 */
[----:B------:R-:W3:Y:S01]  /*0470*/  LDG.E R14, desc[UR12][R2.64] ;  /* 0x0000000c020e7981 */ /* 0x000ee2000c1e1900 */
[----:B------:R-:W-:-:S02]  /*0480*/  F2FP.BF16.F32.PACK_AB R19, R19, R18 ;  /* 0x000000121313723e */ /* 0x000fc400000010ff */
[----:B------:R-:W-:Y:S01]  /*0490*/  PRMT R18, R25, 0x7610, R18 ;  /* 0x0000761019127816 */ /* 0x000fe20000000012 */
[----:B------:R-:W-:Y:S02]  /*04a0*/  FADD R22, R22, R21 ;  /* 0x0000001516167221 */ /* 0x000fe40000000000 */
[----:B------:R-:W-:Y:S01]  /*04b0*/  HMUL2.BF16_V2 R23, R19.H0_H0, R19.H1_H1 ;  /* 0x3000001313177232 */ /* 0x000fe20000200800 */
[----:B------:R-:W4:Y:S01]  /*04c0*/  LDG.E R21, desc[UR12][R2.64+0x4] ;  /* 0x0000040c02157981 */ /* 0x000f22000c1e1900 */
[----:B------:R-:W-:Y:S01]  /*04d0*/  IMAD.U32 R19, R18, 0x10000, RZ ;  /* 0x0001000012137824 */ /* 0x000fe200078e00ff */
[----:B------:R-:W-:Y:S02]  /*04e0*/  F2FP.BF16.F32.PACK_AB R17, R17, R16 ;  /* 0x000000101111723e */ /* 0x000fe400000010ff */
[----:B------:R-:W4:Y:S01]  /*04f0*/  LDG.E R18, desc[UR12][R4.64+0x4] ;  /* 0x0000040c04127981 */ /* 0x000f22000c1e1900 */
[----:B------:R-:W-:Y:S02]  /*0500*/  PRMT R16, R20, 0x7610, R16 ;  /* 0x0000761014107816 */ /* 0x000fe40000000010 */
[----:B------:R-:W-:Y:S01]  /*0510*/  HMUL2.BF16_V2 R24, R17.H0_H0, R17.H1_H1 ;  /* 0x3000001111187232 */ /* 0x000fe20000200800 */
[----:B------:R-:W-:Y:S01]  /*0520*/  PRMT R17, R23, 0x7610, R17 ;  /* 0x0000761017117816 */ /* 0x000fe20000000011 */
[----:B------:R-:W-:Y:S01]  /*0530*/  FADD R19, R22, R19 ;  /* 0x0000001316137221 */ /* 0x000fe20000000000 */
[----:B------:R-:W-:Y:S01]  /*0540*/  SHF.L.U32 R20, R16, 0x10, RZ ;  /* 0x0000001010147819 */ /* 0x000fe200000006ff */
[----:B------:R-:W2:Y:S01]  /*0550*/  LDG.E R23, desc[UR12][R4.64+0x8] ;  /* 0x0000080c04177981 */ /* 0x000ea2000c1e1900 */
[----:B------:R-:W-:-:S03]  /*0560*/  SHF.L.U32 R22, R17, 0x10, RZ ;  /* 0x0000001011167819 */ /* 0x000fc600000006ff */
[----:B------:R-:W2:Y:S01]  /*0570*/  LDG.E R16, desc[UR12][R2.64+0x8] ;  /* 0x0000080c02107981 */ /* 0x000ea2000c1e1900 */
[----:B------:R-:W-:Y:S01]  /*0580*/  FADD R19, R19, R20 ;  /* 0x0000001413137221 */ /* 0x000fe20000000000 */
[----:B------:R-:W-:Y:S02]  /*0590*/  IMAD.U32 R24, R24, 0x10000, RZ ;  /* 0x0001000018187824 */ /* 0x000fe400078e00ff */
[----:B------:R-:W2:Y:S01]  /*05a0*/  LDG.E R17, desc[UR12][R2.64+0xc] ;  /* 0x00000c0c02117981 */ /* 0x000ea2000c1e1900 */
[----:B------:R-:W-:-:S03]  /*05b0*/  FADD R19, R19, R22 ;  /* 0x0000001613137221 */ /* 0x000fc60000000000 */
[----:B------:R-:W2:Y:S01]  /*05c0*/  LDG.E R22, desc[UR12][R4.64+0xc] ;  /* 0x00000c0c04167981 */ /* 0x000ea2000c1e1900 */
[----:B------:R-:W-:-:S03]  /*05d0*/  FADD R24, R19, R24 ;  /* 0x0000001813187221 */ /* 0x000fc60000000000 */
[----:B------:R-:W2:Y:S04]  /*05e0*/  LDG.E R20, desc[UR12][R4.64+0x10] ;  /* 0x0000100c04147981 */ /* 0x000ea8000c1e1900 */
[----:B------:R-:W2:Y:S01]  /*05f0*/  LDG.E R19, desc[UR12][R2.64+0x10] ;  /* 0x0000100c02137981 */ /* 0x000ea2000c1e1900 */
[----:B------:R-:W-:Y:S02]  /*0600*/  F2FP.BF16.F32.PACK_AB R25, R13, R12 ;  /* 0x0000000c0d19723e */ /* 0x000fe400000010ff */
[----:B------:R-:W-:Y:S01]  /*0610*/  F2FP.BF16.F32.PACK_AB R28, R11, R10 ;  /* 0x0000000a0b1c723e */ /* 0x000fe200000010ff */
[----:B------:R-:W2:Y:S04]  /*0620*/  LDG.E R13, desc[UR12][R4.64+0x14] ;  /* 0x0000140c040d7981 */ /* 0x000ea8000c1e1900 */
[----:B------:R-:W2:Y:S04]  /*0630*/  LDG.E R12, desc[UR12][R2.64+0x14] ;  /* 0x0000140c020c7981 */ /* 0x000ea8000c1e1900 */
[----:B------:R-:W2:Y:S04]  /*0640*/  LDG.E R11, desc[UR12][R4.64+0x18] ;  /* 0x0000180c040b7981 */ /* 0x000ea8000c1e1900 */
[----:B------:R0:W2:Y:S01]  /*0650*/  LDG.E R10, desc[UR12][R2.64+0x18] ;  /* 0x0000180c020a7981 */ /* 0x0000a2000c1e1900 */
[----:B------:R-:W-:-:S02]  /*0660*/  HMUL2.BF16_V2 R29, R25.H0_H0, R25.H1_H1 ;  /* 0x30000019191d7232 */ /* 0x000fc40000200800 */
[----:B0-----:R-:W-:Y:S01]  /*0670*/  HMUL2.BF16_V2 R3, R28.H0_H0, R28.H1_H1 ;  /* 0x3000001c1c037232 */ /* 0x001fe20000200800 */
[----:B------:R-:W-:-:S04]  /*0680*/  UIADD3 UR8, UPT, UPT, UR8, 0x10, URZ ;  /* 0x0000001008087890 */ /* 0x000fc8000fffe0ff */
[----:B------:R-:W-:Y:S01]  /*0690*/  UISETP.NE.AND UP1, UPT, UR8, URZ, UPT ;  /* 0x000000ff0800728c */ /* 0x000fe2000bf25270 */
[----:B------:R-:W-:Y:S01]  /*06a0*/  IADD3 R4, P0, PT, R4, 0x40, RZ ;  /* 0x0000004004047810 */ /* 0x000fe20007f1e0ff */
[----:B------:R-:W-:-:S03]  /*06b0*/  VIADD R9, R9, 0x10 ;  /* 0x0000001009097836 */ /* 0x000fc60000000000 */
[----:B------:R-:W-:Y:S02]  /*06c0*/  IADD3.X R5, PT, PT, RZ, R5, RZ, P0, !PT ;  /* 0x00000005ff057210 */ /* 0x000fe400007fe4ff */
[----:B---3--:R-:W-:Y:S02]  /*06d0*/  F2FP.BF16.F32.PACK_AB R25, R14, R15 ;  /* 0x0000000f0e19723e */ /* 0x008fe400000010ff */
[----:B------:R-:W-:-:S04]  /*06e0*/  PRMT R14, R29, 0x7610, R14 ;  /* 0x000076101d0e7816 */ /* 0x000fc8000000000e */
[----:B------:R-:W-:Y:S01]  /*06f0*/  SHF.L.U32 R15, R14, 0x10, RZ ;  /* 0x000000100e0f7819 */ /* 0x000fe200000006ff */
[----:B------:R-:W-:Y:S01]  /*0700*/  HMUL2.BF16_V2 R25, R25.H0_H0, R25.H1_H1 ;  /* 0x3000001919197232 */ /* 0x000fe20000200800 */
[----:B------:R-:W-:Y:S02]  /*0710*/  PRMT R14, R3, 0x7610, R14 ;  /* 0x00007610030e7816 */ /* 0x000fe4000000000e */
[----:B----4-:R-:W-:Y:S01]  /*0720*/  F2FP.BF16.F32.PACK_AB R18, R21, R18 ;  /* 0x000000121512723e */ /* 0x010fe200000010ff */
[----:B------:R-:W-:Y:S01]  /*0730*/  FADD R15, R24, R15 ;  /* 0x0000000f180f7221 */ /* 0x000fe20000000000 */
[----:B------:R-:W-:Y:S02]  /*0740*/  SHF.L.U32 R14, R14, 0x10, RZ ;  /* 0x000000100e0e7819 */ /* 0x000fe400000006ff */
[----:B------:R-:W-:Y:S01]  /*0750*/  PRMT R2, R25, 0x7610, R2 ;  /* 0x0000761019027816 */ /* 0x000fe20000000002 */
[----:B------:R-:W-:Y:S02]  /*0760*/  HMUL2.BF16_V2 R18, R18.H0_H0, R18.H1_H1 ;  /* 0x3000001212127232 */ /* 0x000fe40000200800 */
[----:B------:R-:W-:Y:S01]  /*0770*/  FADD R14, R15, R14 ;  /* 0x0000000e0f0e7221 */ /* 0x000fe20000000000 */
[----:B--2---:R-:W-:Y:S01]  /*0780*/  F2FP.BF16.F32.PACK_AB R16, R16, R23 ;  /* 0x000000171010723e */ /* 0x004fe200000010ff */
[----:B------:R-:W-:Y:S01]  /*0790*/  IMAD.U32 R3, R2, 0x10000, RZ ;  /* 0x0001000002037824 */ /* 0x000fe200078e00ff */
[----:B------:R-:W-:-:S03]  /*07a0*/  PRMT R15, R18, 0x7610, R15 ;  /* 0x00007610120f7816 */ /* 0x000fc6000000000f */
[----:B------:R-:W-:Y:S01]  /*07b0*/  HMUL2.BF16_V2 R16, R16.H0_H0, R16.H1_H1 ;  /* 0x3000001010107232 */ /* 0x000fe20000200800 */
[----:B------:R-:W-:Y:S01]  /*07c0*/  SHF.L.U32 R2, R15, 0x10, RZ ;  /* 0x000000100f027819 */ /* 0x000fe200000006ff */
[----:B------:R-:W-:Y:S01]  /*07d0*/  FADD R3, R14, R3 ;  /* 0x000000030e037221 */ /* 0x000fe20000000000 */
[----:B------:R-:W-:Y:S02]  /*07e0*/  F2FP.BF16.F32.PACK_AB R17, R17, R22 ;  /* 0x000000161111723e */ /* 0x000fe400000010ff */
[----:B------:R-:W-:Y:S01]  /*07f0*/  PRMT R14, R16, 0x7610, R14 ;  /* 0x00007610100e7816 */ /* 0x000fe2000000000e */
[----:B------:R-:W-:Y:S02]  /*0800*/  FADD R2, R3, R2 ;  /* 0x0000000203027221 */ /* 0x000fe40000000000 */
[----:B------:R-:W-:Y:S01]  /*0810*/  HMUL2.BF16_V2 R17, R17.H0_H0, R17.H1_H1 ;  /* 0x3000001111117232 */ /* 0x000fe20000200800 */
[----:B------:R-:W-:Y:S02]  /*0820*/  SHF.L.U32 R3, R14, 0x10, RZ ;  /* 0x000000100e037819 */ /* 0x000fe400000006ff */
[----:B------:R-:W-:-:S03]  /*0830*/  F2FP.BF16.F32.PACK_AB R19, R19, R20 ;  /* 0x000000141313723e */ /* 0x000fc600000010ff */
[--C-:B------:R-:W-:Y:S01]  /*0840*/  FADD R2, R2, R3.reuse ;  /* 0x0000000302027221 */ /* 0x100fe20000000000 */
[----:B------:R-:W-:Y:S01]  /*0850*/  PRMT R3, R17, 0x7610, R3 ;  /* 0x0000761011037816 */ /* 0x000fe20000000003 */
[----:B------:R-:W-:Y:S01]  /*0860*/  HMUL2.BF16_V2 R19, R19.H0_H0, R19.H1_H1 ;  /* 0x3000001313137232 */ /* 0x000fe20000200800 */
[----:B------:R-:W-:-:S03]  /*0870*/  F2FP.BF16.F32.PACK_AB R12, R12, R13 ;  /* 0x0000000d0c0c723e */ /* 0x000fc600000010ff */
[----:B------:R-:W-:Y:S01]  /*0880*/  IMAD.U32 R3, R3, 0x10000, RZ ;  /* 0x0001000003037824 */ /* 0x000fe200078e00ff */
[----:B------:R-:W-:Y:S02]  /*0890*/  F2FP.BF16.F32.PACK_AB R26, R26, R27 ;  /* 0x0000001b1a1a723e */ /* 0x000fe400000010ff */
[----:B------:R-:W-:Y:S02]  /*08a0*/  F2FP.BF16.F32.PACK_AB R11, R10, R11 ;  /* 0x0000000b0a0b723e */ /* 0x000fe400000010ff */
[----:B------:R-:W-:Y:S01]  /*08b0*/  PRMT R10, R19, 0x7610, R10 ;  /* 0x00007610130a7816 */ /* 0x000fe2000000000a */
[----:B------:R-:W-:Y:S02]  /*08c0*/  HMUL2.BF16_V2 R12, R12.H0_H0, R12.H1_H1 ;  /* 0x3000000c0c0c7232 */ /* 0x000fe40000200800 */
[----:B------:R-:W-:Y:S01]  /*08d0*/  HMUL2.BF16_V2 R13, R11.H0_H0, R11.H1_H1 ;  /* 0x3000000b0b0d7232 */ /* 0x000fe20000200800 */
[----:B------:R-:W-:Y:S01]  /*08e0*/  SHF.L.U32 R11, R10, 0x10, RZ ;  /* 0x000000100a0b7819 */ /* 0x000fe200000006ff */
[----:B------:R-:W-:Y:S01]  /*08f0*/  FADD R2, R2, R3 ;  /* 0x0000000302027221 */ /* 0x000fe20000000000 */
[----:B------:R-:W-:Y:S01]  /*0900*/  HMUL2.BF16_V2 R26, R26.H0_H0, R26.H1_H1 ;  /* 0x3000001a1a1a7232 */ /* 0x000fe20000200800 */
[----:B------:R-:W-:-:S02]  /*0910*/  SHF.L.U32 R3, R12, 0x10, RZ ;  /* 0x000000100c037819 */ /* 0x000fc400000006ff */
[----:B------:R-:W-:Y:S01]  /*0920*/  PRMT R10, R13, 0x7610, R10 ;  /* 0x000076100d0a7816 */ /* 0x000fe2000000000a */
[----:B------:R-:W-:Y:S01]  /*0930*/  FADD R2, R2, R11 ;  /* 0x0000000b02027221 */ /* 0x000fe20000000000 */
[----:B------:R-:W-:-:S03]  /*0940*/  PRMT R12, R26, 0x7610, R12 ;  /* 0x000076101a0c7816 */ /* 0x000fc6000000000c */
[----:B------:R-:W-:Y:S02]  /*0950*/  IMAD.U32 R11, R10, 0x10000, RZ ;  /* 0x000100000a0b7824 */ /* 0x000fe400078e00ff */
[----:B------:R-:W-:Y:S01]  /*0960*/  FADD R2, R2, R3 ;  /* 0x0000000302027221 */ /* 0x000fe20000000000 */
[----:B------:R-:W-:-:S03]  /*0970*/  SHF.L.U32 R3, R12, 0x10, RZ ;  /* 0x000000100c037819 */ /* 0x000fc600000006ff */
[----:B------:R-:W-:-:S04]  /*0980*/  FADD R2, R2, R11 ;  /* 0x0000000b02027221 */ /* 0x000fc80000000000 */
[----:B------:R-:W-:Y:S01]  /*0990*/  FADD R14, R2, R3 ;  /* 0x00000003020e7221 */ /* 0x000fe20000000000 */
[----:B------:R-:W-:Y:S06]  /*09a0*/  BRA.U UP1, `(.L_x_3) ;  /* 0xfffffff9012c7547 */ /* 0x000fec000b83ffff */
.L_x_2:
[----:B------:R-:W-:Y:S05]  /*09b0*/  BRA.U !UP0, `(.L_x_1) ;  /* 0x0000000908187547 */ /* 0x000fea000b800000 */
[----:B------:R-:W-:Y:S02]  /*09c0*/  UISETP.GE.U32.AND UP0, UPT, UR10, 0x8, UPT ;  /* 0x000000080a00788c */ /* 0x000fe4000bf06070 */
[----:B------:R-:W-:-:S04]  /*09d0*/  ULOP3.LUT UR6, UR7, 0x7, URZ, 0xc0, !UPT ;  /* 0x0000000707067892 */ /* 0x000fc8000f8ec0ff */
[----:B------:R-:W-:-:S03]  /*09e0*/  UISETP.NE.AND UP1, UPT, UR6, URZ, UPT ;  /* 0x000000ff0600728c */ /* 0x000fc6000bf25270 */
[----:B------:R-:W-:Y:S08]  /*09f0*/  BRA.U !UP0, `(.L_x_4) ;  /* 0x0000000508007547 */ /* 0x000ff0000b800000 */
[----:B------:R-:W0:Y:S01]  /*0a00*/  LDC.64 R16, c[0x0][0x380] ;  /* 0x0000e000ff107b82 */ /* 0x000e220000000a00 */
[----:B------:R-:W1:Y:S01]  /*0a10*/  LDCU.64 UR8, c[0x0][0x380] ;  /* 0x00007000ff0877ac */ /* 0x000e620008000a00 */
[C---:B------:R-:W-:Y:S02]  /*0a20*/  IADD3 R5, PT, PT, R6.reuse, UR4, RZ ;  /* 0x0000000406057c10 */ /* 0x040fe4000fffe0ff */
[----:B------:R-:W-:Y:S02]  /*0a30*/  IADD3 R10, P0, PT, R6, UR4, RZ ;  /* 0x00000004060a7c10 */ /* 0x000fe4000ff1e0ff */
[----:B------:R-:W-:Y:S02]  /*0a40*/  IADD3 R9, PT, PT, R8, UR4, RZ ;  /* 0x0000000408097c10 */ /* 0x000fe4000fffe0ff */
[----:B------:R-:W2:Y:S01]  /*0a50*/  LDC.64 R2, c[0x0][0x388] ;  /* 0x0000e200ff027b82 */ /* 0x000ea20000000a00 */
[----:B0-----:R-:W-:-:S04]  /*0a60*/  IMAD.WIDE.U32 R16, R5, 0x4, R16 ;  /* 0x0000000405107825 */ /* 0x001fc800078e0010 */
[----:B------:R-:W-:Y:S01]  /*0a70*/  IMAD.X R5, RZ, RZ, RZ, P0 ;  /* 0x000000ffff057224 */ /* 0x000fe200000e06ff */
[C---:B-1----:R-:W-:Y:S01]  /*0a80*/  LEA R4, P0, R10.reuse, UR8, 0x2 ;  /* 0x000000080a047c11 */ /* 0x042fe2000f8010ff */
[----:B------:R-:W3:Y:S01]  /*0a90*/  LDG.E R21, desc[UR12][R16.64] ;  /* 0x0000000c10157981 */ /* 0x000ee2000c1e1900 */
[----:B--2---:R-:W-:Y:S02]  /*0aa0*/  IMAD.WIDE R2, R9, 0x4, R2 ;  /* 0x0000000409027825 */ /* 0x004fe400078e0202 */
[----:B------:R-:W-:-:S03]  /*0ab0*/  LEA.HI.X R5, R10, UR9, R5, 0x2, P0 ;  /* 0x000000090a057c11 */ /* 0x000fc600080f1405 */
[----:B------:R-:W3:Y:S04]  /*0ac0*/  LDG.E R24, desc[UR12][R2.64] ;  /* 0x0000000c02187981 */ /* 0x000ee8000c1e1900 */
[----:B------:R-:W2:Y:S04]  /*0ad0*/  LDG.E R26, desc[UR12][R2.64+0x4] ;  /* 0x0000040c021a7981 */ /* 0x000ea8000c1e1900 */
[----:B------:R-:W2:Y:S04]  /*0ae0*/  LDG.E R23, desc[UR12][R4.64+0x4] ;  /* 0x0000040c04177981 */ /* 0x000ea8000c1e1900 */
        /* <DEDUP_REMOVED lines=10> */
[----:B------:R0:W4:Y:S04]  /*0b90*/  LDG.E R17, desc[UR12][R4.64+0x1c] ;  /* 0x00001c0c04117981 */ /* 0x000128000c1e1900 */
[----:B------:R1:W4:Y:S01]  /*0ba0*/  LDG.E R20, desc[UR12][R2.64+0x1c] ;  /* 0x00001c0c02147981 */ /* 0x000322000c1e1900 */
[----:B------:R-:W-:Y:S01]  /*0bb0*/  UIADD3 UR4, UPT, UPT, UR4, 0x8, URZ ;  /* 0x0000000804047890 */ /* 0x000fe2000fffe0ff */
[----:B---3--:R-:W-:-:S02]  /*0bc0*/  F2FP.BF16.F32.PACK_AB R21, R24, R21 ;  /* 0x000000151815723e */ /* 0x008fc400000010ff */
[----:B--2---:R-:W-:-:S03]  /*0bd0*/  F2FP.BF16.F32.PACK_AB R23, R26, R23 ;  /* 0x000000171a17723e */ /* 0x004fc600000010ff */
[----:B------:R-:W-:Y:S02]  /*0be0*/  HMUL2.BF16_V2 R21, R21.H0_H0, R21.H1_H1 ;  /* 0x3000001515157232 */ /* 0x000fe40000200800 */
[----:B------:R-:W-:Y:S01]  /*0bf0*/  HMUL2.BF16_V2 R23, R23.H0_H0, R23.H1_H1 ;  /* 0x3000001717177232 */ /* 0x000fe20000200800 */
[----:B----4-:R-:W-:-:S04]  /*0c00*/  F2FP.BF16.F32.PACK_AB R22, R19, R22 ;  /* 0x000000161316723e */ /* 0x010fc800000010ff */
[----:B------:R-:W-:Y:S01]  /*0c10*/  PRMT R19, R23, 0x7610, R19 ;  /* 0x0000761017137816 */ /* 0x000fe20000000013 */
[----:B------:R-:W-:Y:S01]  /*0c20*/  HMUL2.BF16_V2 R22, R22.H0_H0, R22.H1_H1 ;  /* 0x3000001616167232 */ /* 0x000fe20000200800 */
[----:B------:R-:W-:Y:S02]  /*0c30*/  SHF.L.U32 R21, R21, 0x10, RZ ;  /* 0x0000001015157819 */ /* 0x000fe400000006ff */
[----:B0-----:R-:W-:Y:S02]  /*0c40*/  SHF.L.U32 R4, R19, 0x10, RZ ;  /* 0x0000001013047819 */ /* 0x001fe400000006ff */
[----:B-1----:R-:W-:Y:S01]  /*0c50*/  PRMT R2, R22, 0x7610, R2 ;  /* 0x0000761016027816 */ /* 0x002fe20000000002 */
[----:B-----5:R-:W-:Y:S01]  /*0c60*/  FADD R21, R14, R21 ;  /* 0x000000150e157221 */ /* 0x020fe20000000000 */
[----:B------:R-:W-:Y:S02]  /*0c70*/  F2FP.BF16.F32.PACK_AB R9, R9, R10 ;  /* 0x0000000a0909723e */ /* 0x000fe400000010ff */
[----:B------:R-:W-:Y:S01]  /*0c80*/  F2FP.BF16.F32.PACK_AB R11, R11, R12 ;  /* 0x0000000c0b0b723e */ /* 0x000fe200000010ff */
[----:B------:R-:W-:-:S02]  /*0c90*/  IMAD.U32 R3, R2, 0x10000, RZ ;  /* 0x0001000002037824 */ /* 0x000fc400078e00ff */
[----:B------:R-:W-:Y:S01]  /*0ca0*/  FADD R4, R21, R4 ;  /* 0x0000000415047221 */ /* 0x000fe20000000000 */
[----:B------:R-:W-:Y:S02]  /*0cb0*/  HMUL2.BF16_V2 R2, R9.H0_H0, R9.H1_H1 ;  /* 0x3000000909027232 */ /* 0x000fe40000200800 */
[----:B------:R-:W-:Y:S02]  /*0cc0*/  HMUL2.BF16_V2 R11, R11.H0_H0, R11.H1_H1 ;  /* 0x3000000b0b0b7232 */ /* 0x000fe40000200800 */
[----:B------:R-:W-:Y:S01]  /*0cd0*/  FADD R3, R4, R3 ;  /* 0x0000000304037221 */ /* 0x000fe20000000000 */
[----:B------:R-:W-:Y:S02]  /*0ce0*/  F2FP.BF16.F32.PACK_AB R15, R15, R18 ;  /* 0x000000120f0f723e */ /* 0x000fe400000010ff */
[----:B------:R-:W-:Y:S02]  /*0cf0*/  PRMT R4, R11, 0x7610, R4 ;  /* 0x000076100b047816 */ /* 0x000fe40000000004 */
[----:B------:R-:W-:-:S02]  /*0d00*/  SHF.L.U32 R2, R2, 0x10, RZ ;  /* 0x0000001002027819 */ /* 0x000fc400000006ff */
[----:B------:R-:W-:Y:S01]  /*0d10*/  F2FP.BF16.F32.PACK_AB R13, R13, R16 ;  /* 0x000000100d0d723e */ /* 0x000fe200000010ff */
[----:B------:R-:W-:Y:S01]  /*0d20*/  HMUL2.BF16_V2 R15, R15.H0_H0, R15.H1_H1 ;  /* 0x3000000f0f0f7232 */ /* 0x000fe20000200800 */
[----:B------:R-:W-:Y:S01]  /*0d30*/  SHF.L.U32 R5, R4, 0x10, RZ ;  /* 0x0000001004057819 */ /* 0x000fe200000006ff */
[----:B------:R-:W-:Y:S02]  /*0d40*/  FADD R2, R3, R2 ;  /* 0x0000000203027221 */ /* 0x000fe40000000000 */
[----:B------:R-:W-:Y:S01]  /*0d50*/  HMUL2.BF16_V2 R9, R13.H0_H0, R13.H1_H1 ;  /* 0x3000000d0d097232 */ /* 0x000fe20000200800 */
[----:B------:R-:W-:Y:S02]  /*0d60*/  PRMT R3, R15, 0x7610, R3 ;  /* 0x000076100f037816 */ /* 0x000fe40000000003 */
[----:B------:R-:W-:Y:S01]  /*0d70*/  F2FP.BF16.F32.PACK_AB R17, R20, R17 ;  /* 0x000000111411723e */ /* 0x000fe200000010ff */
[----:B------:R-:W-:Y:S01]  /*0d80*/  FADD R2, R2, R5 ;  /* 0x0000000502027221 */ /* 0x000fe20000000000 */
[----:B------:R-:W-:Y:S01]  /*0d90*/  IMAD.U32 R9, R9, 0x10000, RZ ;  /* 0x0001000009097824 */ /* 0x000fe200078e00ff */
[----:B------:R-:W-:-:S02]  /*0da0*/  SHF.L.U32 R3, R3, 0x10, RZ ;  /* 0x0000001003037819 */ /* 0x000fc400000006ff */
[----:B------:R-:W-:Y:S02]  /*0db0*/  HMUL2.BF16_V2 R4, R17.H0_H0, R17.H1_H1 ;  /* 0x3000001111047232 */ /* 0x000fe40000200800 */
[----:B------:R-:W-:-:S03]  /*0dc0*/  FADD R2, R2, R9 ;  /* 0x0000000902027221 */ /* 0x000fc60000000000 */
[----:B------:R-:W-:Y:S01]  /*0dd0*/  SHF.L.U32 R5, R4, 0x10, RZ ;  /* 0x0000001004057819 */ /* 0x000fe200000006ff */
[----:B------:R-:W-:-:S04]  /*0de0*/  FADD R2, R2, R3 ;  /* 0x0000000302027221 */ /* 0x000fc80000000000 */
[----:B------:R-:W-:-:S07]  /*0df0*/  FADD R14, R2, R5 ;  /* 0x00000005020e7221 */ /* 0x000fce0000000000 */
.L_x_4:
[----:B------:R-:W-:Y:S05]  /*0e00*/  BRA.U !UP1, `(.L_x_1) ;  /* 0x0000000509047547 */ /* 0x000fea000b800000 */
[----:B------:R-:W-:Y:S02]  /*0e10*/  UISETP.GE.U32.AND UP0, UPT, UR6, 0x4, UPT ;  /* 0x000000040600788c */ /* 0x000fe4000bf06070 */
[----:B------:R-:W-:-:S04]  /*0e20*/  ULOP3.LUT UR5, UR7, 0x3, URZ, 0xc0, !UPT ;  /* 0x0000000307057892 */ /* 0x000fc8000f8ec0ff */
[----:B------:R-:W-:-:S03]  /*0e30*/  UISETP.NE.AND UP1, UPT, UR5, URZ, UPT ;  /* 0x000000ff0500728c */ /* 0x000fc6000bf25270 */
[----:B------:R-:W-:Y:S08]  /*0e40*/  BRA.U !UP0, `(.L_x_5) ;  /* 0x0000000108987547 */ /* 0x000ff0000b800000 */
[----:B------:R-:W0:Y:S01]  /*0e50*/  LDC.64 R4, c[0x0][0x380] ;  /* 0x0000e000ff047b82 */ /* 0x000e220000000a00 */
[----:B------:R-:W1:Y:S01]  /*0e60*/  LDCU.64 UR6, c[0x0][0x380] ;  /* 0x00007000ff0677ac */ /* 0x000e620008000a00 */
[C---:B------:R-:W-:Y:S01]  /*0e70*/  IADD3 R9, P0, PT, R6.reuse, UR4, RZ ;  /* 0x0000000406097c10 */ /* 0x040fe2000ff1e0ff */
[----:B------:R-:W-:Y:S01]  /*0e80*/  VIADD R11, R6, UR4 ;  /* 0x00000004060b7c36 */ /* 0x000fe20008000000 */
[----:B------:R-:W-:Y:S02]  /*0e90*/  IADD3 R3, PT, PT, R8, UR4, RZ ;  /* 0x0000000408037c10 */ /* 0x000fe4000fffe0ff */
[----:B------:R-:W-:Y:S02]  /*0ea0*/  IADD3.X R16, PT, PT, RZ, RZ, RZ, P0, !PT ;  /* 0x000000ffff107210 */ /* 0x000fe400007fe4ff */
[----:B------:R-:W2:Y:S01]  /*0eb0*/  LDC.64 R12, c[0x0][0x388] ;  /* 0x0000e200ff0c7b82 */ /* 0x000ea20000000a00 */
[----:B-1----:R-:W-:Y:S01]  /*0ec0*/  LEA R2, P0, R9, UR6, 0x2 ;  /* 0x0000000609027c11 */ /* 0x002fe2000f8010ff */
[----:B0-----:R-:W-:-:S06]  /*0ed0*/  IMAD.WIDE.U32 R10, R11, 0x4, R4 ;  /* 0x000000040b0a7825 */ /* 0x001fcc00078e0004 */
[----:B------:R-:W3:Y:S01]  /*0ee0*/  LDG.E R10, desc[UR12][R10.64] ;  /* 0x0000000c0a0a7981 */ /* 0x000ee2000c1e1900 */
[----:B--2---:R-:W-:Y:S01]  /*0ef0*/  IMAD.WIDE R4, R3, 0x4, R12 ;  /* 0x0000000403047825 */ /* 0x004fe200078e020c */
[----:B------:R-:W-:-:S04]  /*0f00*/  LEA.HI.X R3, R9, UR7, R16, 0x2, P0 ;  /* 0x0000000709037c11 */ /* 0x000fc800080f1410 */
[----:B------:R-:W3:Y:S04]  /*0f10*/  LDG.E R9, desc[UR12][R4.64] ;  /* 0x0000000c04097981 */ /* 0x000ee8000c1e1900 */
[----:B------:R-:W2:Y:S04]  /*0f20*/  LDG.E R13, desc[UR12][R4.64+0x4] ;  /* 0x0000040c040d7981 */ /* 0x000ea8000c1e1900 */
[----:B------:R-:W2:Y:S04]  /*0f30*/  LDG.E R12, desc[UR12][R2.64+0x4] ;  /* 0x0000040c020c7981 */ /* 0x000ea8000c1e1900 */
[----:B------:R-:W4:Y:S04]  /*0f40*/  LDG.E R16, desc[UR12][R4.64+0x8] ;  /* 0x0000080c04107981 */ /* 0x000f28000c1e1900 */
[----:B------:R-:W4:Y:S04]  /*0f50*/  LDG.E R15, desc[UR12][R2.64+0x8] ;  /* 0x0000080c020f7981 */ /* 0x000f28000c1e1900 */
[----:B------:R3:W4:Y:S04]  /*0f60*/  LDG.E R17, desc[UR12][R2.64+0xc] ;  /* 0x00000c0c02117981 */ /* 0x000728000c1e1900 */
[----:B------:R-:W4:Y:S01]  /*0f70*/  LDG.E R18, desc[UR12][R4.64+0xc] ;  /* 0x00000c0c04127981 */ /* 0x000f22000c1e1900 */
[----:B------:R-:W-:Y:S01]  /*0f80*/  UIADD3 UR4, UPT, UPT, UR4, 0x4, URZ ;  /* 0x0000000404047890 */ /* 0x000fe2000fffe0ff */
[----:B---3--:R-:W-:-:S05]  /*0f90*/  F2FP.BF16.F32.PACK_AB R3, R9, R10 ;  /* 0x0000000a0903723e */ /* 0x008fca00000010ff */
[----:B------:R-:W-:Y:S01]  /*0fa0*/  HMUL2.BF16_V2 R3, R3.H0_H0, R3.H1_H1 ;  /* 0x3000000303037232 */ /* 0x000fe20000200800 */
[----:B--2---:R-:W-:-:S04]  /*0fb0*/  F2FP.BF16.F32.PACK_AB R12, R13, R12 ;  /* 0x0000000c0d0c723e */ /* 0x004fc800000010ff */
[----:B------:R-:W-:Y:S02]  /*0fc0*/  PRMT R9, R3, 0x7610, R9 ;  /* 0x0000761003097816 */ /* 0x000fe40000000009 */
[----:B----4-:R-:W-:Y:S01]  /*0fd0*/  F2FP.BF16.F32.PACK_AB R15, R16, R15 ;  /* 0x0000000f100f723e */ /* 0x010fe200000010ff */
[----:B------:R-:W-:Y:S02]  /*0fe0*/  HMUL2.BF16_V2 R10, R12.H0_H0, R12.H1_H1 ;  /* 0x3000000c0c0a7232 */ /* 0x000fe40000200800 */
[----:B------:R-:W-:Y:S02]  /*0ff0*/  IMAD.U32 R9, R9, 0x10000, RZ ;  /* 0x0001000009097824 */ /* 0x000fe400078e00ff */
[----:B------:R-:W-:Y:S01]  /*1000*/  HMUL2.BF16_V2 R15, R15.H0_H0, R15.H1_H1 ;  /* 0x3000000f0f0f7232 */ /* 0x000fe20000200800 */
[----:B------:R-:W-:Y:S02]  /*1010*/  SHF.L.U32 R10, R10, 0x10, RZ ;  /* 0x000000100a0a7819 */ /* 0x000fe400000006ff */
[----:B------:R-:W-:Y:S01]  /*1020*/  F2FP.BF16.F32.PACK_AB R17, R18, R17 ;  /* 0x000000111211723e */ /* 0x000fe200000010ff */
[----:B-----5:R-:W-:Y:S01]  /*1030*/  FADD R9, R14, R9 ;  /* 0x000000090e097221 */ /* 0x020fe20000000000 */
[----:B------:R-:W-:-:S03]  /*1040*/  PRMT R2, R15, 0x7610, R2 ;  /* 0x000076100f027816 */ /* 0x000fc60000000002 */
[----:B------:R-:W-:Y:S01]  /*1050*/  HMUL2.BF16_V2 R3, R17.H0_H0, R17.H1_H1 ;  /* 0x3000001111037232 */ /* 0x000fe20000200800 */
[----:B------:R-:W-:Y:S01]  /*1060*/  SHF.L.U32 R2, R2, 0x10, RZ ;  /* 0x0000001002027819 */ /* 0x000fe200000006ff */
[----:B------:R-:W-:-:S03]  /*1070*/  FADD R9, R9, R10 ;  /* 0x0000000a09097221 */ /* 0x000fc60000000000 */
[----:B------:R-:W-:Y:S02]  /*1080*/  IMAD.U32 R3, R3, 0x10000, RZ ;  /* 0x0001000003037824 */ /* 0x000fe400078e00ff */
[----:B------:R-:W-:-:S04]  /*1090*/  FADD R2, R9, R2 ;  /* 0x0000000209027221 */ /* 0x000fc80000000000 */
[----:B------:R-:W-:-:S07]  /*10a0*/  FADD R14, R2, R3 ;  /* 0x00000003020e7221 */ /* 0x000fce0000000000 */
.L_x_5:
[----:B------:R-:W-:Y:S05]  /*10b0*/  BRA.U !UP1, `(.L_x_1) ;  /* 0x0000000109587547 */ /* 0x000fea000b800000 */
[----:B------:R-:W0:Y:S01]  /*10c0*/  LDC.64 R4, c[0x0][0x380] ;  /* 0x0000e000ff047b82 */ /* 0x000e220000000a00 */
[----:B------:R-:W-:Y:S01]  /*10d0*/  IADD3 R9, PT, PT, R6, UR4, RZ ;  /* 0x0000000406097c10 */ /* 0x000fe2000fffe0ff */
[----:B------:R-:W-:Y:S01]  /*10e0*/  UIADD3 UR5, UPT, UPT, -UR5, URZ, URZ ;  /* 0x000000ff05057290 */ /* 0x000fe2000fffe1ff */
[----:B------:R-:W-:-:S05]  /*10f0*/  IADD3 R11, PT, PT, R8, UR4, RZ ;  /* 0x00000004080b7c10 */ /* 0x000fca000fffe0ff */
[----:B------:R-:W1:Y:S01]  /*1100*/  LDC.64 R2, c[0x0][0x388] ;  /* 0x0000e200ff027b82 */ /* 0x000e620000000a00 */
[----:B0-----:R-:W-:-:S04]  /*1110*/  IMAD.WIDE.U32 R4, R9, 0x4, R4 ;  /* 0x0000000409047825 */ /* 0x001fc800078e0004 */
[----:B------:R-:W-:Y:S01]  /*1120*/  IMAD.MOV.U32 R9, RZ, RZ, R5 ;  /* 0x000000ffff097224 */ /* 0x000fe200078e0005 */
[----:B------:R-:W-:-:S07]  /*1130*/  MOV R10, R4 ;  /* 0x00000004000a7202 */ /* 0x000fce0000000f00 */
.L_x_6:
[----:B-1----:R-:W-:Y:S01]  /*1140*/  IMAD.WIDE R4, R11, 0x4, R2 ;  /* 0x000000040b047825 */ /* 0x002fe200078e0202 */
[----:B------:R-:W-:-:S05]  /*1150*/  MOV R8, R10 ;  /* 0x0000000a00087202 */ /* 0x000fca0000000f00 */
[----:B------:R-:W2:Y:S04]  /*1160*/  LDG.E R5, desc[UR12][R4.64] ;  /* 0x0000000c04057981 */ /* 0x000ea8000c1e1900 */
[----:B------:R0:W2:Y:S01]  /*1170*/  LDG.E R6, desc[UR12][R8.64] ;  /* 0x0000000c08067981 */ /* 0x0000a2000c1e1900 */
[----:B------:R-:W-:Y:S01]  /*1180*/  UIADD3 UR5, UPT, UPT, UR5, 0x1, URZ ;  /* 0x0000000105057890 */ /* 0x000fe2000fffe0ff */
[----:B------:R-:W-:Y:S02]  /*1190*/  IADD3 R10, P0, PT, R10, 0x4, RZ ;  /* 0x000000040a0a7810 */ /* 0x000fe40007f1e0ff */
[----:B------:R-:W-:Y:S01]  /*11a0*/  IADD3 R11, PT, PT, R11, 0x1, RZ ;  /* 0x000000010b0b7810 */ /* 0x000fe20007ffe0ff */
[----:B------:R-:W-:Y:S01]  /*11b0*/  UISETP.NE.AND UP0, UPT, UR5, URZ, UPT ;  /* 0x000000ff0500728c */ /* 0x000fe2000bf05270 */
[----:B0-----:R-:W-:-:S02]  /*11c0*/  IADD3.X R9, PT, PT, RZ, R9, RZ, P0, !PT ;  /* 0x00000009ff097210 */ /* 0x001fc400007fe4ff */
[----:B--2---:R-:W-:-:S05]  /*11d0*/  F2FP.BF16.F32.PACK_AB R6, R5, R6 ;  /* 0x000000060506723e */ /* 0x004fca00000010ff */
[----:B------:R-:W-:-:S05]  /*11e0*/  HMUL2.BF16_V2 R6, R6.H0_H0, R6.H1_H1 ;  /* 0x3000000606067232 */ /* 0x000fca0000200800 */
[----:B------:R-:W-:-:S04]  /*11f0*/  IMAD.U32 R13, R6, 0x10000, RZ ;  /* 0x00010000060d7824 */ /* 0x000fc800078e00ff */
[----:B-----5:R-:W-:Y:S01]  /*1200*/  FADD R14, R13, R14 ;  /* 0x0000000e0d0e7221 */ /* 0x020fe20000000000 */
[----:B------:R-:W-:Y:S06]  /*1210*/  BRA.U UP0, `(.L_x_6) ;  /* 0xfffffffd00c87547 */ /* 0x000fec000b83ffff */
.L_x_1:
[----:B------:R-:W0:Y:S01]  /*1220*/  LDC.64 R2, c[0x0][0x398] ;  /* 0x0000e600ff027b82 */ /* 0x000e220000000a00 */
[----:B------:R-:W-:-:S04]  /*1230*/  IMAD R7, R7, UR11, R0 ;  /* 0x0000000b07077c24 */ /* 0x000fc8000f8e0200 */
[----:B0-----:R-:W-:-:S05]  /*1240*/  IMAD.WIDE R2, R7, 0x4, R2 ;  /* 0x0000000407027825 */ /* 0x001fca00078e0202 */
[----:B-----5:R-:W-:Y:S01]  /*1250*/  STG.E desc[UR12][R2.64], R14 ;  /* 0x0000000e02007986 */ /* 0x020fe2000c10190c */
[----:B------:R-:W-:Y:S05]  /*1260*/  EXIT ;  /* 0x000000000000794d */ /* 0x000fea0003800000 */
.L_x_7:
        /* <DEDUP_REMOVED lines=9> */
.L_x_9:


//--------------------- .nv.shared.reserved.0     --------------------------
	.section	.nv.shared.reserved.0,"aw",@nobits
	.weak		__nv_reservedSMEM_offset_0_alias
	.size		__nv_reservedSMEM_offset_0_alias, 0, 64
	.other		__nv_reservedSMEM_offset_0_alias,@"STO_CUDA_RESERVED_SHARED STV_DEFAULT"
__nv_reservedSMEM_offset_0_alias:
	.zero		0
	.zero		64


//--------------------- .nv.constant0._Z22pixel_unshuffle_kernelPKfPfiiii --------------------------
	.section	.nv.constant0._Z22pixel_unshuffle_kernelPKfPfiiii,"a",@progbits
	.sectionflags	@""
	.align	4
.nv.constant0._Z22pixel_unshuffle_kernelPKfPfiiii:
	.zero		928


//--------------------- .nv.constant0._Z18linear_bf16_kernelPKfS0_S0_Pfiii --------------------------
	.section	.nv.constant0._Z18linear_bf16_kernelPKfS0_S0_Pfiii,"a",@progbits
	.sectionflags	@""
	.align	4
.nv.constant0._Z18linear_bf16_kernelPKfS0_S0_Pfiii:
	.zero		940


//--------------------- SYMBOLS --------------------------

	.type		.nv.reservedSmem.offset0,@object
	.size		.nv.reservedSmem.offset0,0x4
